def attn_fwd(
    Q,
    K,
    V,
    Out,
    Lse,
    sm_scale,
    stride_qz,
    stride_qh,
    stride_qm,
    stride_qk,
    stride_kz,
    stride_kh,
    stride_kn,
    stride_kk,
    stride_vz,
    stride_vh,
    stride_vn,
    stride_vk,
    stride_oz,
    stride_oh,
    stride_om,
    stride_ok,
    seqlen_q,
    seqlen_k,
    BLOCK_M: tl.constexpr,
    BLOCK_N: tl.constexpr,
    HEAD_DIM: tl.constexpr,
    CAUSAL: tl.constexpr,
):
    start_m = tl.program_id(0)
    off_hz = tl.program_id(1)
    q_off = off_hz * stride_qh
    k_off = off_hz * stride_kh
    v_off = off_hz * stride_vh
    offs_m = start_m * BLOCK_M + tl.arange(0, BLOCK_M)
    offs_d = tl.arange(0, HEAD_DIM)
    offs_n = tl.arange(0, BLOCK_N)
    q_ptrs = Q + q_off + offs_m[:, None] * stride_qm + offs_d[None, :] * stride_qk
    k_ptrs = K + k_off + offs_d[:, None] * stride_kk + offs_n[None, :] * stride_kn
    v_ptrs = V + v_off + offs_n[:, None] * stride_vn + offs_d[None, :] * stride_vk
    m_i = tl.full([BLOCK_M], float("-inf"), dtype=tl.float32)
    l_i = tl.zeros([BLOCK_M], dtype=tl.float32) + 1.0
    acc = tl.zeros([BLOCK_M, HEAD_DIM], dtype=tl.float32)
    q = tl.load(q_ptrs)
    acc, l_i, m_i = _attn_fwd_inner(
        acc,
        l_i,
        m_i,
        q,
        k_ptrs,
        v_ptrs,
        sm_scale,
        stride_kn,
        stride_vn,
        start_m,
        seqlen_k,
        BLOCK_M,
        BLOCK_N,
        HEAD_DIM,
        CAUSAL,
    )
    acc = acc / l_i[:, None]
    lse = m_i + tl.math.log2(l_i) / 1.4426950408889634
    o_ptrs = (
        Out
        + off_hz * stride_oh
        + offs_m[:, None] * stride_om
        + offs_d[None, :] * stride_ok
    )
    tl.store(o_ptrs, acc.to(Out.dtype.element_ty))
    tl.store(Lse + off_hz * seqlen_q + offs_m, lse)

# config = {"BLOCK_M": 64, "BLOCK_N": 128, "HEAD_DIM": 16, "arch": "sm_90", "causal": true, "dtype": "fp16", "num_stages": 2, "num_warps": 8}
# arch = sm_90


// ===== COMPILED SASS (sm_90a) =====

	.target	sm_90a

	.elftype	@"ET_EXEC"


//--------------------- .note.nv.tkinfo           --------------------------
	.section	.note.nv.tkinfo,"",@"SHT_NOTE"
	.sectionflags	@"SHF_NOTE_NV_TKINFO"
	.tkinfo
        /*0018*/ 	.word	0x00000002
        /*0030*/ 	.string	""
        /*0030*/ 	.string	"ptxas"
        /*0030*/ 	.string	"Cuda compilation tools, release 13.0, V13.0.88"
        /*0030*/ 	.string	"Build cuda_13.0.r13.0/compiler.36424714_0"
        /*0030*/ 	.string	"-v  -suppress-debug-info  -lineinfo  -arch sm_90a "



//--------------------- .note.nv.cuinfo           --------------------------
	.section	.note.nv.cuinfo,"",@"SHT_NOTE"
	.sectionflags	@"SHF_NOTE_NV_CUINFO"
        /*0018*/ 	.short	0x0002
        /*001a*/ 	.short	0x005a
        /*001c*/ 	.short	0x0082
	.zero		2


//--------------------- .nv.info                  --------------------------
	.section	.nv.info,"",@"SHT_CUDA_INFO"
	.align	4


	//----- nvinfo : EIATTR_REGCOUNT
	.align		4
        /*0000*/ 	.byte	0x04, 0x2f
        /*0002*/ 	.short	(.L_2 - .L_1)
	.align		4
.L_1:
        /*0004*/ 	.word	index@(attn_fwd)
        /*0008*/ 	.word	0x000000ac


	//----- nvinfo : EIATTR_FRAME_SIZE
	.align		4
.L_2:
        /*000c*/ 	.byte	0x04, 0x11
        /*000e*/ 	.short	(.L_4 - .L_3)
	.align		4
.L_3:
        /*0010*/ 	.word	index@(attn_fwd)
        /*0014*/ 	.word	0x00000000


	//----- nvinfo : EIATTR_MIN_STACK_SIZE
	.align		4
.L_4:
        /*0018*/ 	.byte	0x04, 0x12
        /*001a*/ 	.short	(.L_6 - .L_5)
	.align		4
.L_5:
        /*001c*/ 	.word	index@(attn_fwd)
        /*0020*/ 	.word	0x00000000
.L_6:


//--------------------- .nv.compat                --------------------------
	.section	.nv.compat,"",@"SHT_CUDA_COMPAT_INFO"
	.align	4
        /*0000*/ 	.byte	0x02, 0x09, 0x01, 0x00, 0x02, 0x02, 0x04, 0x00, 0x02, 0x05, 0x05, 0x00, 0x03, 0x07, 0x01, 0x01
        /*0010*/ 	.byte	0x02, 0x03, 0x00, 0x00, 0x02, 0x06, 0x01, 0x00, 0x04, 0x0b, 0x08, 0x00, 0x00, 0x00, 0x00, 0x00
        /*0020*/ 	.byte	0x00, 0x00, 0x00, 0x00


//--------------------- .nv.info.attn_fwd         --------------------------
	.section	.nv.info.attn_fwd,"",@"SHT_CUDA_INFO"
	.sectionflags	@""
	.align	4


	//----- nvinfo : EIATTR_CUDA_API_VERSION
	.align		4
        /*0000*/ 	.byte	0x04, 0x37
        /*0002*/ 	.short	(.L_8 - .L_7)
.L_7:
        /*0004*/ 	.word	0x00000082


	//----- nvinfo : EIATTR_KPARAM_INFO
	.align		4
.L_8:
        /*0008*/ 	.byte	0x04, 0x17
        /*000a*/ 	.short	(.L_10 - .L_9)
.L_9:
        /*000c*/ 	.word	0x00000000
        /*0010*/ 	.short	0x0019
        /*0012*/ 	.short	0x0080
        /*0014*/ 	.byte	0x00, 0xf4, 0x21, 0x00


	//----- nvinfo : EIATTR_KPARAM_INFO
	.align		4
.L_10:
        /*0018*/ 	.byte	0x04, 0x17
        /*001a*/ 	.short	(.L_12 - .L_11)
.L_11:
        /*001c*/ 	.word	0x00000000
        /*0020*/ 	.short	0x0018
        /*0022*/ 	.short	0x0078
        /*0024*/ 	.byte	0x00, 0xf4, 0x21, 0x00


	//----- nvinfo : EIATTR_KPARAM_INFO
	.align		4
.L_12:
        /*0028*/ 	.byte	0x04, 0x17
        /*002a*/ 	.short	(.L_14 - .L_13)
.L_13:
        /*002c*/ 	.word	0x00000000
        /*0030*/ 	.short	0x0017
        /*0032*/ 	.short	0x0070
        /*0034*/ 	.byte	0x00, 0xf0, 0x11, 0x00


	//----- nvinfo : EIATTR_KPARAM_INFO
	.align		4
.L_14:
        /*0038*/ 	.byte	0x04, 0x17
        /*003a*/ 	.short	(.L_16 - .L_15)
.L_15:
        /*003c*/ 	.word	0x00000000
        /*0040*/ 	.short	0x0016
        /*0042*/ 	.short	0x006c
        /*0044*/ 	.byte	0x00, 0xf0, 0x11, 0x00


	//----- nvinfo : EIATTR_KPARAM_INFO
	.align		4
.L_16:
        /*0048*/ 	.byte	0x04, 0x17
        /*004a*/ 	.short	(.L_18 - .L_17)
.L_17:
        /*004c*/ 	.word	0x00000000
        /*0050*/ 	.short	0x0015
        /*0052*/ 	.short	0x0068
        /*0054*/ 	.byte	0x00, 0xf0, 0x11, 0x00


	//----- nvinfo : EIATTR_KPARAM_INFO
	.align		4
.L_18:
        /*0058*/ 	.byte	0x04, 0x17
        /*005a*/ 	.short	(.L_20 - .L_19)
.L_19:
        /*005c*/ 	.word	0x00000000
        /*0060*/ 	.short	0x0014
        /*0062*/ 	.short	0x0064
        /*0064*/ 	.byte	0x00, 0xf0, 0x11, 0x00


	//----- nvinfo : EIATTR_KPARAM_INFO
	.align		4
.L_20:
        /*0068*/ 	.byte	0x04, 0x17
        /*006a*/ 	.short	(.L_22 - .L_21)
.L_21:
        /*006c*/ 	.word	0x00000000
        /*0070*/ 	.short	0x0013
        /*0072*/ 	.short	0x0060
        /*0074*/ 	.byte	0x00, 0xf0, 0x11, 0x00


	//----- nvinfo : EIATTR_KPARAM_INFO
	.align		4
.L_22:
        /*0078*/ 	.byte	0x04, 0x17
        /*007a*/ 	.short	(.L_24 - .L_23)
.L_23:
        /*007c*/ 	.word	0x00000000
        /*0080*/ 	.short	0x0012
        /*0082*/ 	.short	0x005c
        /*0084*/ 	.byte	0x00, 0xf0, 0x11, 0x00


	//----- nvinfo : EIATTR_KPARAM_INFO
	.align		4
.L_24:
        /*0088*/ 	.byte	0x04, 0x17
        /*008a*/ 	.short	(.L_26 - .L_25)
.L_25:
        /*008c*/ 	.word	0x00000000
        /*0090*/ 	.short	0x0011
        /*0092*/ 	.short	0x0058
        /*0094*/ 	.byte	0x00, 0xf0, 0x11, 0x00


	//----- nvinfo : EIATTR_KPARAM_INFO
	.align		4
.L_26:
        /*0098*/ 	.byte	0x04, 0x17
        /*009a*/ 	.short	(.L_28 - .L_27)
.L_27:
        /*009c*/ 	.word	0x00000000
        /*00a0*/ 	.short	0x0010
        /*00a2*/ 	.short	0x0054
        /*00a4*/ 	.byte	0x00, 0xf0, 0x11, 0x00


	//----- nvinfo : EIATTR_KPARAM_INFO
	.align		4
.L_28:
        /*00a8*/ 	.byte	0x04, 0x17
        /*00aa*/ 	.short	(.L_30 - .L_29)
.L_29:
        /*00ac*/ 	.word	0x00000000
        /*00b0*/ 	.short	0x000f
        /*00b2*/ 	.short	0x0050
        /*00b4*/ 	.byte	0x00, 0xf0, 0x11, 0x00


	//----- nvinfo : EIATTR_KPARAM_INFO
	.align		4
.L_30:
        /*00b8*/ 	.byte	0x04, 0x17
        /*00ba*/ 	.short	(.L_32 - .L_31)
.L_31:
        /*00bc*/ 	.word	0x00000000
        /*00c0*/ 	.short	0x000e
        /*00c2*/ 	.short	0x004c
        /*00c4*/ 	.byte	0x00, 0xf0, 0x11, 0x00


	//----- nvinfo : EIATTR_KPARAM_INFO
	.align		4
.L_32:
        /*00c8*/ 	.byte	0x04, 0x17
        /*00ca*/ 	.short	(.L_34 - .L_33)
.L_33:
        /*00cc*/ 	.word	0x00000000
        /*00d0*/ 	.short	0x000d
        /*00d2*/ 	.short	0x0048
        /*00d4*/ 	.byte	0x00, 0xf0, 0x11, 0x00


	//----- nvinfo : EIATTR_KPARAM_INFO
	.align		4
.L_34:
        /*00d8*/ 	.byte	0x04, 0x17
        /*00da*/ 	.short	(.L_36 - .L_35)
.L_35:
        /*00dc*/ 	.word	0x00000000
        /*00e0*/ 	.short	0x000c
        /*00e2*/ 	.short	0x0044
        /*00e4*/ 	.byte	0x00, 0xf0, 0x11, 0x00


	//----- nvinfo : EIATTR_KPARAM_INFO
	.align		4
.L_36:
        /*00e8*/ 	.byte	0x04, 0x17
        /*00ea*/ 	.short	(.L_38 - .L_37)
.L_37:
        /*00ec*/ 	.word	0x00000000
        /*00f0*/ 	.short	0x000b
        /*00f2*/ 	.short	0x0040
        /*00f4*/ 	.byte	0x00, 0xf0, 0x11, 0x00


	//----- nvinfo : EIATTR_KPARAM_INFO
	.align		4
.L_38:
        /*00f8*/ 	.byte	0x04, 0x17
        /*00fa*/ 	.short	(.L_40 - .L_39)
.L_39:
        /*00fc*/ 	.word	0x00000000
        /*0100*/ 	.short	0x000a
        /*0102*/ 	.short	0x003c
        /*0104*/ 	.byte	0x00, 0xf0, 0x11, 0x00


	//----- nvinfo : EIATTR_KPARAM_INFO
	.align		4
.L_40:
        /*0108*/ 	.byte	0x04, 0x17
        /*010a*/ 	.short	(.L_42 - .L_41)
.L_41:
        /*010c*/ 	.word	0x00000000
        /*0110*/ 	.short	0x0009
        /*0112*/ 	.short	0x0038
        /*0114*/ 	.byte	0x00, 0xf0, 0x11, 0x00


	//----- nvinfo : EIATTR_KPARAM_INFO
	.align		4
.L_42:
        /*0118*/ 	.byte	0x04, 0x17
        /*011a*/ 	.short	(.L_44 - .L_43)
.L_43:
        /*011c*/ 	.word	0x00000000
        /*0120*/ 	.short	0x0008
        /*0122*/ 	.short	0x0034
        /*0124*/ 	.byte	0x00, 0xf0, 0x11, 0x00


	//----- nvinfo : EIATTR_KPARAM_INFO
	.align		4
.L_44:
        /*0128*/ 	.byte	0x04, 0x17
        /*012a*/ 	.short	(.L_46 - .L_45)
.L_45:
        /*012c*/ 	.word	0x00000000
        /*0130*/ 	.short	0x0007
        /*0132*/ 	.short	0x0030
        /*0134*/ 	.byte	0x00, 0xf0, 0x11, 0x00


	//----- nvinfo : EIATTR_KPARAM_INFO
	.align		4
.L_46:
        /*0138*/ 	.byte	0x04, 0x17
        /*013a*/ 	.short	(.L_48 - .L_47)
.L_47:
        /*013c*/ 	.word	0x00000000
        /*0140*/ 	.short	0x0006
        /*0142*/ 	.short	0x002c
        /*0144*/ 	.byte	0x00, 0xf0, 0x11, 0x00


	//----- nvinfo : EIATTR_KPARAM_INFO
	.align		4
.L_48:
        /*0148*/ 	.byte	0x04, 0x17
        /*014a*/ 	.short	(.L_50 - .L_49)
.L_49:
        /*014c*/ 	.word	0x00000000
        /*0150*/ 	.short	0x0005
        /*0152*/ 	.short	0x0028
        /*0154*/ 	.byte	0x00, 0xf0, 0x11, 0x00


	//----- nvinfo : EIATTR_KPARAM_INFO
	.align		4
.L_50:
        /*0158*/ 	.byte	0x04, 0x17
        /*015a*/ 	.short	(.L_52 - .L_51)
.L_51:
        /*015c*/ 	.word	0x00000000
        /*0160*/ 	.short	0x0004
        /*0162*/ 	.short	0x0020
        /*0164*/ 	.byte	0x00, 0xf4, 0x21, 0x00


	//----- nvinfo : EIATTR_KPARAM_INFO
	.align		4
.L_52:
        /*0168*/ 	.byte	0x04, 0x17
        /*016a*/ 	.short	(.L_54 - .L_53)
.L_53:
        /*016c*/ 	.word	0x00000000
        /*0170*/ 	.short	0x0003
        /*0172*/ 	.short	0x0018
        /*0174*/ 	.byte	0x00, 0xf4, 0x21, 0x00


	//----- nvinfo : EIATTR_KPARAM_INFO
	.align		4
.L_54:
        /*0178*/ 	.byte	0x04, 0x17
        /*017a*/ 	.short	(.L_56 - .L_55)
.L_55:
        /*017c*/ 	.word	0x00000000
        /*0180*/ 	.short	0x0002
        /*0182*/ 	.short	0x0010
        /*0184*/ 	.byte	0x00, 0xf4, 0x21, 0x00


	//----- nvinfo : EIATTR_KPARAM_INFO
	.align		4
.L_56:
        /*0188*/ 	.byte	0x04, 0x17
        /*018a*/ 	.short	(.L_58 - .L_57)
.L_57:
        /*018c*/ 	.word	0x00000000
        /*0190*/ 	.short	0x0001
        /*0192*/ 	.short	0x0008
        /*0194*/ 	.byte	0x00, 0xf4, 0x21, 0x00


	//----- nvinfo : EIATTR_KPARAM_INFO
	.align		4
.L_58:
        /*0198*/ 	.byte	0x04, 0x17
        /*019a*/ 	.short	(.L_60 - .L_59)
.L_59:
        /*019c*/ 	.word	0x00000000
        /*01a0*/ 	.short	0x0000
        /*01a2*/ 	.short	0x0000
        /*01a4*/ 	.byte	0x00, 0xf4, 0x21, 0x00


	//----- nvinfo : EIATTR_SPARSE_MMA_MASK
	.align		4
.L_60:
        /*01a8*/ 	.byte	0x03, 0x50
        /*01aa*/ 	.short	0x0000


	//----- nvinfo : EIATTR_MAXREG_COUNT
	.align		4
        /*01ac*/ 	.byte	0x03, 0x1b
        /*01ae*/ 	.short	0x00ff


	//----- nvinfo : EIATTR_NUM_BARRIERS
	.align		4
        /*01b0*/ 	.byte	0x02, 0x4c
        /*01b2*/ 	.byte	0x01
	.zero		1


	//----- nvinfo : EIATTR_MERCURY_ISA_VERSION
	.align		4
        /*01b4*/ 	.byte	0x03, 0x5f
        /*01b6*/ 	.short	0x0101


	//----- nvinfo : EIATTR_COOP_GROUP_MASK_REGIDS
	.align		4
        /*01b8*/ 	.byte	0x04, 0x29
        /*01ba*/ 	.short	(.L_62 - .L_61)


	//   ....[0]....
.L_61:
        /*01bc*/ 	.word	0xffffffff


	//   ....[1]....
        /*01c0*/ 	.word	0xffffffff


	//   ....[2]....
        /*01c4*/ 	.word	0xffffffff


	//   ....[3]....
        /*01c8*/ 	.word	0xffffffff


	//   ....[4]....
        /*01cc*/ 	.word	0xffffffff


	//   ....[5]....
        /*01d0*/ 	.word	0xffffffff


	//   ....[6]....
        /*01d4*/ 	.word	0xffffffff


	//   ....[7]....
        /*01d8*/ 	.word	0xffffffff


	//----- nvinfo : EIATTR_COOP_GROUP_INSTR_OFFSETS
	.align		4
.L_62:
        /*01dc*/ 	.byte	0x04, 0x28
        /*01de*/ 	.short	(.L_64 - .L_63)


	//   ....[0]....
.L_63:
        /*01e0*/ 	.word	0x00001b80


	//   ....[1]....
        /*01e4*/ 	.word	0x00001c30


	//   ....[2]....
        /*01e8*/ 	.word	0x000027d0


	//   ....[3]....
        /*01ec*/ 	.word	0x00002830


	//   ....[4]....
        /*01f0*/ 	.word	0x00003a00


	//   ....[5]....
        /*01f4*/ 	.word	0x00003a10


	//   ....[6]....
        /*01f8*/ 	.word	0x00003a60


	//   ....[7]....
        /*01fc*/ 	.word	0x00003a70


	//----- nvinfo : EIATTR_EXIT_INSTR_OFFSETS
	.align		4
.L_64:
        /*0200*/ 	.byte	0x04, 0x1c
        /*0202*/ 	.short	(.L_66 - .L_65)


	//   ....[0]....
.L_65:
        /*0204*/ 	.word	0x00004520


	//   ....[1]....
        /*0208*/ 	.word	0x00004550


	//----- nvinfo : EIATTR_REQNTID
	.align		4
.L_66:
        /*020c*/ 	.byte	0x04, 0x10
        /*020e*/ 	.short	(.L_68 - .L_67)
.L_67:
        /*0210*/ 	.word	0x00000100
        /*0214*/ 	.word	0x00000001
        /*0218*/ 	.word	0x00000001


	//----- nvinfo : EIATTR_CBANK_PARAM_SIZE
	.align		4
.L_68:
        /*021c*/ 	.byte	0x03, 0x19
        /*021e*/ 	.short	0x0088


	//----- nvinfo : EIATTR_PARAM_CBANK
	.align		4
        /*0220*/ 	.byte	0x04, 0x0a
        /*0222*/ 	.short	(.L_70 - .L_69)
	.align		4
.L_69:
        /*0224*/ 	.word	index@(.nv.constant0.attn_fwd)
        /*0228*/ 	.short	0x0210
        /*022a*/ 	.short	0x0088


	//----- nvinfo : EIATTR_SW_WAR
	.align		4
.L_70:
        /*022c*/ 	.byte	0x04, 0x36
        /*022e*/ 	.short	(.L_72 - .L_71)
.L_71:
        /*0230*/ 	.word	0x00000008
.L_72:


//--------------------- .nv.callgraph             --------------------------
	.section	.nv.callgraph,"",@"SHT_CUDA_CALLGRAPH"
	.align	4
	.sectionentsize	8
	.align		4
        /*0000*/ 	.word	0x00000000
	.align		4
        /*0004*/ 	.word	0xffffffff
	.align		4
        /*0008*/ 	.word	0x00000000
	.align		4
        /*000c*/ 	.word	0xfffffffe
	.align		4
        /*0010*/ 	.word	0x00000000
	.align		4
        /*0014*/ 	.word	0xfffffffd
	.align		4
        /*0018*/ 	.word	0x00000000
	.align		4
        /*001c*/ 	.word	0xfffffffc


//--------------------- .nv.constant4             --------------------------
	.section	.nv.constant4,"a",@progbits
	.align	8
	.align		8
.nv.constant4:
        /*0000*/ 	.dword	_$_str


//--------------------- .text.attn_fwd            --------------------------
	.section	.text.attn_fwd,"ax",@progbits
	.align	128
        .global         attn_fwd
        .type           attn_fwd,@function
        .size           attn_fwd,(.L_x_3 - attn_fwd)
        .other          attn_fwd,@"STO_CUDA_ENTRY STV_DEFAULT"
attn_fwd:
.text.attn_fwd:
[----:B------:R-:W-:Y:S01]  /*0000*/  LDC R1, c[0x0][0x28] ;  /* 0x00000a00ff017b82 */ /* 0x000fe20000000800 */
[----:B------:R-:W0:Y:S07]  /*0010*/  S2R R11, SR_CTAID.X ;  /* 0x00000000000b7919 */ /* 0x000e2e0000002500 */
[----:B------:R-:W1:Y:S01]  /*0020*/  S2UR UR16, SR_CTAID.Y ;  /* 0x00000000001079c3 */ /* 0x000e620000002600 */
[----:B------:R-:W-:Y:S01]  /*0030*/  ULDC.64 UR4, c[0x0][0x240] ;  /* 0x0000900000047ab9 */ /* 0x000fe20000000a00 */
[----:B------:R-:W-:Y:S01]  /*0040*/  ULDC.64 UR18, c[0x0][0x208] ;  /* 0x0000820000127ab9 */ /* 0x000fe20000000a00 */
[----:B------:R-:W2:Y:S05]  /*0050*/  S2R R0, SR_TID.X ;  /* 0x0000000000007919 */ /* 0x000eaa0000002100 */
[----:B------:R-:W3:Y:S08]  /*0060*/  LDC R10, c[0x0][0x248] ;  /* 0x00009200ff0a7b82 */ /* 0x000ef00000000800 */
[----:B------:R-:W4:Y:S01]  /*0070*/  LDC.64 R12, c[0x0][0x210] ;  /* 0x00008400ff0c7b82 */ /* 0x000f220000000a00 */
[----:B-1----:R-:W-:-:S04]  /*0080*/  UIMAD UR4, UR16, UR4, URZ ;  /* 0x00000004100472a4 */ /* 0x002fc8000f8e023f */
[----:B------:R-:W-:Y:S01]  /*0090*/  USHF.L.U32 UR6, UR4, 0x1, URZ ;  /* 0x0000000104067899 */ /* 0x000fe2000800063f */
[----:B0-----:R-:W-:Y:S01]  /*00a0*/  IMAD.SHL.U32 R11, R11, 0x40, RZ ;  /* 0x000000400b0b7824 */ /* 0x001fe200078e00ff */
[----:B--2---:R-:W-:-:S04]  /*00b0*/  SHF.R.U32.HI R3, RZ, 0x6, R0 ;  /* 0x00000006ff037819 */ /* 0x004fc80000011600 */
[----:B------:R-:W-:Y:S02]  /*00c0*/  LOP3.LUT R106, R11, 0x3f, R0, 0xf8, !PT ;  /* 0x0000003f0b6a7812 */ /* 0x000fe400078ef800 */
[----:B------:R-:W-:-:S03]  /*00d0*/  SGXT.U32 R3, R3, 0x2 ;  /* 0x000000020303781a */ /* 0x000fc60000000000 */
[----:B------:R-:W-:Y:S01]  /*00e0*/  IMAD R2, R106, UR5, RZ ;  /* 0x000000056a027c24 */ /* 0x000fe2000f8e02ff */
[----:B------:R-:W-:Y:S01]  /*00f0*/  UIMAD.WIDE UR4, UR4, 0x2, URZ ;  /* 0x00000002040478a5 */ /* 0x000fe2000f8e023f */
[----:B---3--:R-:W-:Y:S02]  /*0100*/  IMAD R5, R3, R10, RZ ;  /* 0x0000000a03057224 */ /* 0x008fe400078e02ff */
[----:B------:R-:W-:Y:S02]  /*0110*/  IMAD.SHL.U32 R3, R2, 0x2, RZ ;  /* 0x0000000202037824 */ /* 0x000fe400078e00ff */
[----:B------:R-:W-:Y:S02]  /*0120*/  IMAD R7, R10, 0x4, R5 ;  /* 0x000000040a077824 */ /* 0x000fe400078e0205 */
[----:B------:R-:W-:Y:S01]  /*0130*/  IMAD.HI R2, R2, 0x2, RZ ;  /* 0x0000000202027827 */ /* 0x000fe200078e02ff */
[----:B----4-:R-:W-:-:S03]  /*0140*/  IADD3 R8, P0, P1, R3, UR6, R12 ;  /* 0x0000000603087c10 */ /* 0x010fc6000f91e00c */
[----:B------:R-:W-:Y:S01]  /*0150*/  IMAD R9, R10, 0x4, R7 ;  /* 0x000000040a097824 */ /* 0x000fe200078e0207 */
[----:B------:R-:W-:Y:S02]  /*0160*/  IADD3.X R12, R2, UR5, R13, P0, P1 ;  /* 0x00000005020c7c10 */ /* 0x000fe400087e240d */
[-C--:B------:R-:W-:Y:S01]  /*0170*/  LEA R2, P0, R5, R8.reuse, 0x1 ;  /* 0x0000000805027211 */ /* 0x080fe200078008ff */
[----:B------:R-:W-:Y:S01]  /*0180*/  IMAD R10, R10, 0x4, R9 ;  /* 0x000000040a0a7824 */ /* 0x000fe200078e0209 */
[-C--:B------:R-:W-:Y:S02]  /*0190*/  LEA R4, P1, R7, R8.reuse, 0x1 ;  /* 0x0000000807047211 */ /* 0x080fe400078208ff */
[-C--:B------:R-:W-:Y:S02]  /*01a0*/  LEA R6, P2, R9, R8.reuse, 0x1 ;  /* 0x0000000809067211 */ /* 0x080fe400078408ff */
[----:B------:R-:W-:Y:S02]  /*01b0*/  LEA R8, P3, R10, R8, 0x1 ;  /* 0x000000080a087211 */ /* 0x000fe400078608ff */
[----:B------:R-:W-:-:S02]  /*01c0*/  LEA.HI.X.SX32 R3, R5, R12, 0x1, P0 ;  /* 0x0000000c05037211 */ /* 0x000fc400000f0eff */
[-C--:B------:R-:W-:Y:S02]  /*01d0*/  LEA.HI.X.SX32 R5, R7, R12.reuse, 0x1, P1 ;  /* 0x0000000c07057211 */ /* 0x080fe400008f0eff */
[-C--:B------:R-:W-:Y:S01]  /*01e0*/  LEA.HI.X.SX32 R7, R9, R12.reuse, 0x1, P2 ;  /* 0x0000000c09077211 */ /* 0x080fe200010f0eff */
[----:B------:R0:W2:Y:S01]  /*01f0*/  LDG.E.U16 R2, desc[UR18][R2.64] ;  /* 0x0000001202027981 */ /* 0x0000a2000c1e1500 */
[----:B------:R-:W-:-:S03]  /*0200*/  LEA.HI.X.SX32 R9, R10, R12, 0x1, P3 ;  /* 0x0000000c0a097211 */ /* 0x000fc600018f0eff */
[----:B------:R1:W3:Y:S04]  /*0210*/  LDG.E.U16 R6, desc[UR18][R6.64] ;  /* 0x0000001206067981 */ /* 0x0002e8000c1e1500 */
[----:B------:R-:W4:Y:S04]  /*0220*/  LDG.E.U16 R4, desc[UR18][R4.64] ;  /* 0x0000001204047981 */ /* 0x000f28000c1e1500 */
[----:B------:R5:W4:Y:S01]  /*0230*/  LDG.E.U16 R8, desc[UR18][R8.64] ;  /* 0x0000001208087981 */ /* 0x000b22000c1e1500 */
[----:B------:R-:W1:Y:S01]  /*0240*/  S2UR UR4, SR_CgaCtaId ;  /* 0x00000000000479c3 */ /* 0x000e620000008800 */
[----:B------:R-:W-:Y:S01]  /*0250*/  LOP3.LUT R10, R0, 0xc0, RZ, 0xc0, !PT ;  /* 0x000000c0000a7812 */ /* 0x000fe200078ec0ff */
[----:B------:R-:W-:-:S02]  /*0260*/  VIADD R108, R11, 0x40 ;  /* 0x000000400b6c7836 */ /* 0x000fc40000000000 */
[----:B------:R-:W-:Y:S01]  /*0270*/  IMAD.SHL.U32 R116, R0, 0x2, RZ ;  /* 0x0000000200747824 */ /* 0x000fe200078e00ff */
[----:B------:R-:W-:Y:S01]  /*0280*/  SHF.R.U32.HI R13, RZ, 0x2, R10 ;  /* 0x00000002ff0d7819 */ /* 0x000fe2000001160a */
[----:B------:R-:W-:Y:S01]  /*0290*/  UMOV UR17, 0x400 ;  /* 0x0000040000117882 */ /* 0x000fe20000000000 */
[----:B------:R-:W-:Y:S02]  /*02a0*/  ISETP.GE.AND P0, PT, R108, 0x1, PT ;  /* 0x000000016c00780c */ /* 0x000fe40003f06270 */
[----:B------:R-:W-:Y:S01]  /*02b0*/  LOP3.LUT R13, R13, 0x1fe, R116, 0x78, !PT ;  /* 0x000001fe0d0d7812 */ /* 0x000fe200078e7874 */
[C---:B------:R-:W-:Y:S01]  /*02c0*/  IMAD.SHL.U32 R10, R0.reuse, 0x40, RZ ;  /* 0x00000040000a7824 */ /* 0x040fe200078e00ff */
[----:B------:R-:W-:Y:S02]  /*02d0*/  SHF.R.U32.HI R12, RZ, 0x5, R0 ;  /* 0x00000005ff0c7819 */ /* 0x000fe40000011600 */
[----:B0-----:R-:W-:Y:S02]  /*02e0*/  LOP3.LUT R3, R13, 0x40, RZ, 0x3c, !PT ;  /* 0x000000400d037812 */ /* 0x001fe400078e3cff */
[----:B------:R-:W-:Y:S01]  /*02f0*/  LOP3.LUT R107, R0, 0x3f, RZ, 0xc0, !PT ;  /* 0x0000003f006b7812 */ /* 0x000fe200078ec0ff */
[----:B-1----:R-:W-:Y:S01]  /*0300*/  ULEA UR17, UR4, UR17, 0x18 ;  /* 0x0000001104117291 */ /* 0x002fe2000f8ec03f */
[----:B------:R-:W-:-:S02]  /*0310*/  LOP3.LUT R10, R10, 0x600, RZ, 0xc0, !PT ;  /* 0x000006000a0a7812 */ /* 0x000fc400078ec0ff */
[----:B------:R-:W-:Y:S01]  /*0320*/  R2UR UR20, R12 ;  /* 0x000000000c1472ca */ /* 0x000fe200000e0000 */
[----:B------:R-:W-:Y:S01]  /*0330*/  IMAD.MOV.U32 R67, RZ, RZ, -0x800000 ;  /* 0xff800000ff437424 */ /* 0x000fe200078e00ff */
[----:B------:R-:W-:Y:S01]  /*0340*/  CS2R R88, SRZ ;  /* 0x0000000000587805 */ /* 0x000fe2000001ff00 */
[----:B------:R-:W-:Y:S01]  /*0350*/  IMAD R107, R107, 0x4, R10 ;  /* 0x000000046b6b7824 */ /* 0x000fe200078e020a */
[----:B------:R-:W-:Y:S01]  /*0360*/  CS2R R90, SRZ ;  /* 0x00000000005a7805 */ /* 0x000fe2000001ff00 */
[----:B------:R-:W-:Y:S01]  /*0370*/  IMAD.MOV.U32 R119, RZ, RZ, 0x3f800000 ;  /* 0x3f800000ff777424 */ /* 0x000fe200078e00ff */
[----:B------:R-:W-:Y:S01]  /*0380*/  SHF.R.U32.HI R7, RZ, 0x1, R0 ;  /* 0x00000001ff077819 */ /* 0x000fe20000011600 */
[----:B------:R-:W-:Y:S01]  /*0390*/  IMAD.MOV.U32 R120, RZ, RZ, 0x3f800000 ;  /* 0x3f800000ff787424 */ /* 0x000fe200078e00ff */
[C---:B------:R-:W-:Y:S01]  /*03a0*/  LOP3.LUT R109, R0.reuse, 0x80, RZ, 0xc0, !PT ;  /* 0x00000080006d7812 */ /* 0x040fe200078ec0ff */
[----:B------:R-:W-:Y:S01]  /*03b0*/  IMAD.MOV.U32 R136, RZ, RZ, -0x800000 ;  /* 0xff800000ff887424 */ /* 0x000fe200078e00ff */
[C---:B-----5:R-:W-:Y:S01]  /*03c0*/  LOP3.LUT R9, R0.reuse, 0x80, RZ, 0xc0, !PT ;  /* 0x0000008000097812 */ /* 0x060fe200078ec0ff */
[----:B--2---:R-:W-:Y:S04]  /*03d0*/  STS.U16 [R13+UR17+0x1000], R2 ;  /* 0x001000020d007988 */ /* 0x004fe80008000411 */
[----:B---3--:R0:W-:Y:S04]  /*03e0*/  STS.U16 [R13+UR17+0x1400], R6 ;  /* 0x001400060d007988 */ /* 0x0081e80008000411 */
[----:B----4-:R1:W-:Y:S04]  /*03f0*/  STS.U16 [R3+UR17+0x1200], R4 ;  /* 0x0012000403007988 */ /* 0x0103e80008000411 */
[----:B------:R1:W-:Y:S01]  /*0400*/  STS.U16 [R3+UR17+0x1600], R8 ;  /* 0x0016000803007988 */ /* 0x0003e20008000411 */
[----:B0-----:R-:W-:Y:S01]  /*0410*/  LOP3.LUT R6, R0, 0x3f, RZ, 0xc0, !PT ;  /* 0x0000003f00067812 */ /* 0x001fe200078ec0ff */
[----:B------:R-:W-:Y:S06]  /*0420*/  @!P0 BRA `(.L_x_0) ;  /* 0x0000003400c48947 */ /* 0x000fec0003800000 */
[----:B-1----:R-:W0:Y:S01]  /*0430*/  LDC.64 R2, c[0x0][0x250] ;  /* 0x00009400ff027b82 */ /* 0x002e220000000a00 */
[--C-:B------:R-:W-:Y:S01]  /*0440*/  SHF.R.U32.HI R8, RZ, 0x2, R0.reuse ;  /* 0x00000002ff087819 */ /* 0x100fe20000011600 */
[----:B------:R-:W-:Y:S01]  /*0450*/  ULDC UR4, c[0x0][0x258] ;  /* 0x0000960000047ab9 */ /* 0x000fe20000000800 */
[----:B------:R-:W-:Y:S01]  /*0460*/  ISETP.NE.U32.AND P0, PT, R9, RZ, PT ;  /* 0x000000ff0900720c */ /* 0x000fe20003f05070 */
[----:B------:R-:W-:Y:S01]  /*0470*/  IMAD.SHL.U32 R9, R6, 0x2, RZ ;  /* 0x0000000206097824 */ /* 0x000fe200078e00ff */
[----:B------:R-:W-:Y:S01]  /*0480*/  SGXT.U32 R8, R8, 0x3 ;  /* 0x000000030808781a */ /* 0x000fe20000000000 */
[----:B------:R-:W-:Y:S01]  /*0490*/  IMAD.MOV.U32 R119, RZ, RZ, 0x3f800000 ;  /* 0x3f800000ff777424 */ /* 0x000fe200078e00ff */
[----:B------:R-:W-:Y:S01]  /*04a0*/  LOP3.LUT R6, R0, 0xf, RZ, 0xc0, !PT ;  /* 0x0000000f00067812 */ /* 0x000fe200078ec0ff */
[----:B------:R-:W1:Y:S01]  /*04b0*/  LDC.64 R4, c[0x0][0x260] ;  /* 0x00009800ff047b82 */ /* 0x000e620000000a00 */
[----:B------:R-:W-:Y:S01]  /*04c0*/  SEL R10, RZ, 0x90, !P0 ;  /* 0x00000090ff0a7807 */ /* 0x000fe20004000000 */
[----:B------:R-:W-:Y:S01]  /*04d0*/  IMAD.MOV.U32 R118, RZ, RZ, -0x800000 ;  /* 0xff800000ff767424 */ /* 0x000fe200078e00ff */
[----:B------:R-:W-:Y:S01]  /*04e0*/  LOP3.LUT R8, R8, 0x30, R7, 0xf8, !PT ;  /* 0x0000003008087812 */ /* 0x000fe200078ef807 */
[----:B------:R-:W-:Y:S01]  /*04f0*/  IMAD R7, R6, UR4, RZ ;  /* 0x0000000406077c24 */ /* 0x000fe2000f8e02ff */
[----:B------:R-:W-:Y:S01]  /*0500*/  LOP3.LUT R13, R10, R9, RZ, 0x3c, !PT ;  /* 0x000000090a0d7212 */ /* 0x000fe200078e3cff */
[----:B------:R-:W-:Y:S01]  /*0510*/  ULDC.64 UR4, c[0x0][0x218] ;  /* 0x0000860000047ab9 */ /* 0x000fe20000000a00 */
[----:B------:R-:W-:Y:S01]  /*0520*/  LOP3.LUT R110, R8, R11, RZ, 0xfc, !PT ;  /* 0x0000000b086e7212 */ /* 0x000fe200078efcff */
[----:B------:R-:W2:Y:S01]  /*0530*/  LDC R31, c[0x0][0x268] ;  /* 0x00009a00ff1f7b82 */ /* 0x000ea20000000800 */
[C---:B------:R-:W-:Y:S01]  /*0540*/  IMAD.SHL.U32 R9, R7.reuse, 0x2, RZ ;  /* 0x0000000207097824 */ /* 0x040fe200078e00ff */
[----:B------:R-:W-:Y:S01]  /*0550*/  LOP3.LUT R8, R0, 0x7f, RZ, 0xc0, !PT ;  /* 0x0000007f00087812 */ /* 0x000fe200078ec0ff */
[----:B------:R-:W-:Y:S01]  /*0560*/  IMAD.HI R7, R7, 0x2, RZ ;  /* 0x0000000207077827 */ /* 0x000fe200078e02ff */
[----:B------:R-:W-:-:S02]  /*0570*/  SHF.R.U32.HI R10, RZ, 0x7, R0 ;  /* 0x00000007ff0a7819 */ /* 0x000fc40000011600 */
[----:B------:R-:W-:Y:S02]  /*0580*/  CS2R R88, SRZ ;  /* 0x0000000000587805 */ /* 0x000fe4000001ff00 */
[----:B------:R-:W-:Y:S01]  /*0590*/  LOP3.LUT R114, R0, 0x40, RZ, 0xc0, !PT ;  /* 0x0000004000727812 */ /* 0x000fe200078ec0ff */
[----:B------:R-:W-:Y:S01]  /*05a0*/  IMAD.MOV.U32 R117, RZ, RZ, RZ ;  /* 0x000000ffff757224 */ /* 0x000fe200078e00ff */
[----:B------:R-:W-:Y:S01]  /*05b0*/  SHF.R.S32.HI R30, RZ, 0x6, R0 ;  /* 0x00000006ff1e7819 */ /* 0x000fe20000011400 */
[----:B0-----:R-:W-:Y:S01]  /*05c0*/  IMAD R2, R2, UR16, RZ ;  /* 0x0000001002027c24 */ /* 0x001fe2000f8e02ff */
[----:B------:R-:W-:Y:S01]  /*05d0*/  CS2R R90, SRZ ;  /* 0x00000000005a7805 */ /* 0x000fe2000001ff00 */
[----:B------:R-:W-:Y:S01]  /*05e0*/  IMAD R114, R114, 0x20, R13 ;  /* 0x0000002072727824 */ /* 0x000fe200078e020d */
[----:B------:R-:W-:Y:S01]  /*05f0*/  LOP3.LUT R113, R110, 0x8, RZ, 0xfc, !PT ;  /* 0x000000086e717812 */ /* 0x000fe200078efcff */
[C---:B------:R-:W-:Y:S01]  /*0600*/  IMAD.SHL.U32 R6, R2.reuse, 0x2, RZ ;  /* 0x0000000202067824 */ /* 0x040fe200078e00ff */
[----:B------:R-:W-:Y:S01]  /*0610*/  UMOV UR10, 0xffffff80 ;  /* 0xffffff80000a7882 */ /* 0x000fe20000000000 */
[----:B------:R-:W-:Y:S01]  /*0620*/  IMAD.HI R2, R2, 0x2, RZ ;  /* 0x0000000202027827 */ /* 0x000fe200078e02ff */
[----:B------:R-:W-:Y:S01]  /*0630*/  LOP3.LUT R112, R114, 0x20, RZ, 0x3c, !PT ;  /* 0x0000002072707812 */ /* 0x000fe200078e3cff */
[----:B------:R-:W-:Y:S01]  /*0640*/  UMOV UR11, 0x3fffffef ;  /* 0x3fffffef000b7882 */ /* 0x000fe20000000000 */
[----:B------:R-:W-:Y:S01]  /*0650*/  IADD3 R21, P0, P1, R9, UR4, R6 ;  /* 0x0000000409157c10 */ /* 0x000fe2000f91e006 */
[----:B-1----:R-:W-:Y:S01]  /*0660*/  IMAD R4, R4, UR16, RZ ;  /* 0x0000001004047c24 */ /* 0x002fe2000f8e02ff */
[----:B------:R-:W-:Y:S01]  /*0670*/  SHF.R.U32.HI R6, RZ, 0x4, R0 ;  /* 0x00000004ff067819 */ /* 0x000fe20000011600 */
[----:B------:R-:W-:Y:S01]  /*0680*/  IMAD R9, R8, R5, RZ ;  /* 0x0000000508097224 */ /* 0x000fe200078e02ff */
[----:B------:R-:W-:Y:S01]  /*0690*/  IADD3.X R29, R7, UR5, R2, P0, P1 ;  /* 0x00000005071d7c10 */ /* 0x000fe200087e2402 */
[----:B------:R-:W-:Y:S01]  /*06a0*/  IMAD.SHL.U32 R2, R4, 0x2, RZ ;  /* 0x0000000204027824 */ /* 0x000fe200078e00ff */
[----:B------:R-:W-:Y:S01]  /*06b0*/  ULDC.64 UR4, c[0x0][0x220] ;  /* 0x0000880000047ab9 */ /* 0x000fe20000000a00 */
[----:B------:R-:W-:Y:S01]  /*06c0*/  IMAD.SHL.U32 R7, R9, 0x2, RZ ;  /* 0x0000000209077824 */ /* 0x000fe200078e00ff */
[----:B------:R-:W-:Y:S01]  /*06d0*/  SGXT.U32 R6, R6, 0x4 ;  /* 0x000000040606781a */ /* 0x000fe20000000000 */
[----:B------:R-:W-:Y:S01]  /*06e0*/  IMAD.HI R23, R4, 0x2, RZ ;  /* 0x0000000204177827 */ /* 0x000fe200078e02ff */
[----:B------:R-:W-:Y:S01]  /*06f0*/  LEA.HI R8, R0, 0x30, RZ, 0x1c ;  /* 0x0000003000087811 */ /* 0x000fe200078fe0ff */
[----:B------:R-:W-:Y:S01]  /*0700*/  UMOV UR6, URZ ;  /* 0x0000003f00067c82 */ /* 0x000fe20008000000 */
[----:B------:R-:W-:Y:S01]  /*0710*/  IADD3 R105, P0, P1, R7, UR4, R2 ;  /* 0x0000000407697c10 */ /* 0x000fe2000f91e002 */
[-C--:B------:R-:W-:Y:S01]  /*0720*/  IMAD R14, R6, R3.reuse, RZ ;  /* 0x00000003060e7224 */ /* 0x080fe200078e02ff */
[----:B------:R-:W-:Y:S01]  /*0730*/  SGXT.U32 R2, R10, 0x1 ;  /* 0x000000010a02781a */ /* 0x000fe20000000000 */
[----:B------:R-:W-:Y:S01]  /*0740*/  IMAD R11, R8, R3, RZ ;  /* 0x00000003080b7224 */ /* 0x000fe200078e02ff */
[----:B------:R-:W-:Y:S01]  /*0750*/  LEA.HI R10, R0, 0x70, RZ, 0x1c ;  /* 0x00000070000a7811 */ /* 0x000fe200078fe0ff */
[----:B------:R-:W-:Y:S01]  /*0760*/  IMAD.HI R26, R9, 0x2, RZ ;  /* 0x00000002091a7827 */ /* 0x000fe200078e02ff */
[----:B------:R-:W-:Y:S01]  /*0770*/  LEA R6, P2, R14, R21, 0x1 ;  /* 0x000000150e067211 */ /* 0x000fe200078408ff */
[----:B------:R-:W-:-:S02]  /*0780*/  USHF.R.U32.HI UR4, URZ, 0x4, UR17 ;  /* 0x000000043f047899 */ /* 0x000fc40008011611 */
[----:B--2---:R-:W-:Y:S01]  /*0790*/  IMAD R25, R2, R31, RZ ;  /* 0x0000001f02197224 */ /* 0x004fe200078e02ff */
[----:B------:R-:W-:Y:S01]  /*07a0*/  LEA.HI.X.SX32 R7, R14, R29, 0x1, P2 ;  /* 0x0000001d0e077211 */ /* 0x000fe200010f0eff */
[----:B------:R-:W-:Y:S01]  /*07b0*/  IMAD R2, R3, 0x10, R14 ;  /* 0x0000001003027824 */ /* 0x000fe200078e020e */
[----:B------:R-:W-:Y:S01]  /*07c0*/  USGXT.U32 UR4, UR4, 0xe ;  /* 0x0000000e0404789a */ /* 0x000fe20008000000 */
[----:B------:R-:W-:Y:S01]  /*07d0*/  IMAD R13, R10, R3, RZ ;  /* 0x000000030a0d7224 */ /* 0x000fe200078e02ff */
[-C--:B------:R-:W-:Y:S01]  /*07e0*/  LEA R10, P4, R11, R21.reuse, 0x1 ;  /* 0x000000150b0a7211 */ /* 0x080fe200078808ff */
[----:B------:R-:W-:Y:S01]  /*07f0*/  IMAD R4, R3, 0x10, R2 ;  /* 0x0000001003047824 */ /* 0x000fe200078e0202 */
[CC--:B------:R-:W-:Y:S01]  /*0800*/  LEA R8, P3, R2.reuse, R21.reuse, 0x1 ;  /* 0x0000001502087211 */ /* 0x0c0fe200078608ff */
[----:B------:R-:W-:Y:S01]  /*0810*/  IMAD R27, R31, 0x2, R25 ;  /* 0x000000021f1b7824 */ /* 0x000fe200078e0219 */
[----:B------:R-:W-:Y:S01]  /*0820*/  LEA R12, P5, R13, R21, 0x1 ;  /* 0x000000150d0c7211 */ /* 0x000fe200078a08ff */
[----:B------:R-:W-:Y:S01]  /*0830*/  IMAD R22, R3, 0x20, R4 ;  /* 0x0000002003167824 */ /* 0x000fe200078e0204 */
[-C--:B------:R-:W-:Y:S01]  /*0840*/  LEA.HI.X.SX32 R9, R2, R29.reuse, 0x1, P3 ;  /* 0x0000001d02097211 */ /* 0x080fe200018f0eff */
[----:B------:R-:W-:Y:S01]  /*0850*/  IMAD R28, R31, 0x2, R27 ;  /* 0x000000021f1c7824 */ /* 0x000fe200078e021b */
[-C--:B------:R-:W-:Y:S01]  /*0860*/  LEA.HI.X.SX32 R13, R13, R29.reuse, 0x1, P5 ;  /* 0x0000001d0d0d7211 */ /* 0x080fe200028f0eff */
[----:B------:R-:W-:Y:S01]  /*0870*/  IMAD R24, R3, 0x10, R22 ;  /* 0x0000001003187824 */ /* 0x000fe200078e0216 */
[----:B------:R-:W-:Y:S01]  /*0880*/  LEA.HI.X.SX32 R11, R11, R29, 0x1, P4 ;  /* 0x0000001d0b0b7211 */ /* 0x000fe200020f0eff */
[----:B------:R-:W-:Y:S01]  /*0890*/  IMAD.MOV.U32 R111, RZ, RZ, RZ ;  /* 0x000000ffff6f7224 */ /* 0x000fe200078e00ff */
[-C--:B------:R-:W-:Y:S01]  /*08a0*/  LEA R14, P2, R4, R21.reuse, 0x1 ;  /* 0x00000015040e7211 */ /* 0x080fe200078408ff */
[----:B------:R-:W-:Y:S01]  /*08b0*/  IMAD R2, R3, 0x10, R24 ;  /* 0x0000001003027824 */ /* 0x000fe200078e0218 */
[-C--:B------:R-:W-:Y:S01]  /*08c0*/  LEA R16, P3, R22, R21.reuse, 0x1 ;  /* 0x0000001516107211 */ /* 0x080fe200078608ff */
[----:B------:R-:W-:Y:S01]  /*08d0*/  IMAD.MOV.U32 R121, RZ, RZ, -0x800000 ;  /* 0xff800000ff797424 */ /* 0x000fe200078e00ff */
[-C--:B------:R-:W-:Y:S01]  /*08e0*/  LEA R18, P4, R24, R21.reuse, 0x1 ;  /* 0x0000001518127211 */ /* 0x080fe200078808ff */
[----:B------:R-:W-:Y:S01]  /*08f0*/  IMAD.MOV.U32 R120, RZ, RZ, 0x3f800000 ;  /* 0x3f800000ff787424 */ /* 0x000fe200078e00ff */
[----:B------:R-:W-:Y:S01]  /*0900*/  LEA R20, P5, R2, R21, 0x1 ;  /* 0x0000001502147211 */ /* 0x000fe200078a08ff */
[----:B------:R-:W-:Y:S01]  /*0910*/  ULDC UR21, c[0x0][0x238] ;  /* 0x00008e0000157ab9 */ /* 0x000fe20000000800 */
[-C--:B------:R-:W-:Y:S01]  /*0920*/  LEA.HI.X.SX32 R15, R4, R29.reuse, 0x1, P2 ;  /* 0x0000001d040f7211 */ /* 0x080fe200010f0eff */
[----:B------:R-:W-:Y:S01]  /*0930*/  UMOV UR13, 0x40000040 ;  /* 0x40000040000d7882 */ /* 0x000fe20000000000 */
[-C--:B------:R-:W-:Y:S01]  /*0940*/  LEA.HI.X.SX32 R21, R2, R29.reuse, 0x1, P5 ;  /* 0x0000001d02157211 */ /* 0x080fe200028f0eff */
[----:B------:R-:W-:Y:S01]  /*0950*/  IMAD R2, R31, 0x2, R28 ;  /* 0x000000021f027824 */ /* 0x000fe200078e021c */
[----:B------:R-:W-:-:S02]  /*0960*/  LEA.HI.X.SX32 R17, R22, R29, 0x1, P3 ;  /* 0x0000001d16117211 */ /* 0x000fc400018f0eff */
[----:B------:R-:W-:Y:S01]  /*0970*/  LEA.HI.X.SX32 R19, R24, R29, 0x1, P4 ;  /* 0x0000001d18137211 */ /* 0x000fe200020f0eff */
[C---:B------:R-:W-:Y:S01]  /*0980*/  IMAD R4, R31.reuse, 0x2, R2 ;  /* 0x000000021f047824 */ /* 0x040fe200078e0202 */
[----:B------:R-:W-:Y:S01]  /*0990*/  IADD3.X R29, R26, UR5, R23, P0, P1 ;  /* 0x000000051a1d7c10 */ /* 0x000fe200087e2417 */
[----:B------:R-:W-:Y:S01]  /*09a0*/  UIADD3 UR5, UR17, 0x1000, URZ ;  /* 0x0000100011057890 */ /* 0x000fe2000fffe03f */
[----:B------:R-:W-:Y:S01]  /*09b0*/  SGXT R23, R30, 0x1 ;  /* 0x000000011e17781a */ /* 0x000fe20000000200 */
[----:B------:R-:W-:Y:S01]  /*09c0*/  IMAD R24, R31, 0x2, R4 ;  /* 0x000000021f187824 */ /* 0x000fe200078e0204 */
[----:B------:R-:W-:Y:S01]  /*09d0*/  LEA R22, P0, R25, R105, 0x1 ;  /* 0x0000006919167211 */ /* 0x000fe200078008ff */
[----:B------:R-:W-:Y:S01]  /*09e0*/  USHF.R.U32.HI UR5, URZ, 0x4, UR5 ;  /* 0x000000043f057899 */ /* 0x000fe20008011605 */
[----:B------:R-:W-:Y:S02]  /*09f0*/  LOP3.LUT R115, R23, 0x90, RZ, 0xc0, !PT ;  /* 0x0000009017737812 */ /* 0x000fe400078ec0ff */
[----:B------:R-:W-:Y:S01]  /*0a00*/  LEA.HI.X.SX32 R23, R25, R29, 0x1, P0 ;  /* 0x0000001d19177211 */ /* 0x000fe200000f0eff */
[----:B------:R-:W-:Y:S01]  /*0a10*/  IMAD R25, R31, 0x2, R24 ;  /* 0x000000021f197824 */ /* 0x000fe200078e0218 */
[-C--:B------:R-:W-:Y:S01]  /*0a20*/  LEA R96, P2, R2, R105.reuse, 0x1 ;  /* 0x0000006902607211 */ /* 0x080fe200078408ff */
[----:B------:R-:W-:Y:S01]  /*0a30*/  USGXT.U32 UR12, UR5, 0xe ;  /* 0x0000000e050c789a */ /* 0x000fe20008000000 */
[----:B------:R-:W-:-:S02]  /*0a40*/  LEA R94, P0, R28, R105, 0x1 ;  /* 0x000000691c5e7211 */ /* 0x000fc400078008ff */
[----:B------:R-:W-:Y:S01]  /*0a50*/  LEA.HI.X.SX32 R97, R2, R29, 0x1, P2 ;  /* 0x0000001d02617211 */ /* 0x000fe200010f0eff */
[----:B------:R-:W-:Y:S01]  /*0a60*/  IMAD R2, R31, 0x2, R25 ;  /* 0x000000021f027824 */ /* 0x000fe200078e0219 */
[C---:B------:R-:W-:Y:S01]  /*0a70*/  LEA R92, P1, R27.reuse, R105, 0x1 ;  /* 0x000000691b5c7211 */ /* 0x040fe200078208ff */
[----:B------:R-:W-:Y:S01]  /*0a80*/  UMOV UR5, URZ ;  /* 0x0000003f00057c82 */ /* 0x000fe20008000000 */
[-C--:B------:R-:W-:Y:S01]  /*0a90*/  LEA.HI.X.SX32 R95, R28, R29.reuse, 0x1, P0 ;  /* 0x0000001d1c5f7211 */ /* 0x080fe200000f0eff */
[----:B------:R-:W-:Y:S01]  /*0aa0*/  UIADD3.64 UR10, UR4, -UR10, URZ ;  /* 0x8000000a040a7297 */ /* 0x000fe2000fffe03f */
[----:B------:R-:W-:Y:S02]  /*0ab0*/  LEA.HI.X.SX32 R93, R27, R29, 0x1, P1 ;  /* 0x0000001d1b5d7211 */ /* 0x000fe400008f0eff */
[-C--:B------:R-:W-:Y:S02]  /*0ac0*/  LEA R98, P0, R4, R105.reuse, 0x1 ;  /* 0x0000006904627211 */ /* 0x080fe400078008ff */
[----:B------:R-:W-:-:S02]  /*0ad0*/  LEA R104, P3, R2, R105, 0x1 ;  /* 0x0000006902687211 */ /* 0x000fc400078608ff */
[-C--:B------:R-:W-:Y:S02]  /*0ae0*/  LEA R100, P1, R24, R105.reuse, 0x1 ;  /* 0x0000006918647211 */ /* 0x080fe400078208ff */
[----:B------:R-:W-:Y:S02]  /*0af0*/  LEA R102, P2, R25, R105, 0x1 ;  /* 0x0000006919667211 */ /* 0x000fe400078408ff */
[-C--:B------:R-:W-:Y:S02]  /*0b00*/  LEA.HI.X.SX32 R99, R4, R29.reuse, 0x1, P0 ;  /* 0x0000001d04637211 */ /* 0x080fe400000f0eff */
[-C--:B------:R-:W-:Y:S02]  /*0b10*/  LEA.HI.X.SX32 R105, R2, R29.reuse, 0x1, P3 ;  /* 0x0000001d02697211 */ /* 0x080fe400018f0eff */
[----:B------:R-:W-:Y:S02]  /*0b20*/  LOP3.LUT R115, R115, 0x17e, R116, 0x78, !PT ;  /* 0x0000017e73737812 */ /* 0x000fe400078e7874 */
[----:B------:R-:W-:-:S02]  /*0b30*/  LEA.HI.X.SX32 R101, R24, R29, 0x1, P1 ;  /* 0x0000001d18657211 */ /* 0x000fc400008f0eff */
[----:B------:R-:W-:Y:S02]  /*0b40*/  LEA.HI.X.SX32 R103, R25, R29, 0x1, P2 ;  /* 0x0000001d19677211 */ /* 0x000fe400010f0eff */
[----:B------:R-:W-:Y:S02]  /*0b50*/  LOP3.LUT R116, R116, 0x6, RZ, 0xc0, !PT ;  /* 0x0000000674747812 */ /* 0x000fe400078ec0ff */
[C---:B------:R-:W-:Y:S02]  /*0b60*/  LOP3.LUT R4, R114.reuse, 0x40, RZ, 0x3c, !PT ;  /* 0x0000004072047812 */ /* 0x040fe400078e3cff */
[----:B------:R-:W-:-:S07]  /*0b70*/  LOP3.LUT R2, R114, 0x60, RZ, 0x3c, !PT ;  /* 0x0000006072027812 */ /* 0x000fce00078e3cff */
.L_x_1:
[----:B------:R-:W-:-:S04]  /*0b80*/  IMAD.WIDE R24, R117, 0x2, R6 ;  /* 0x0000000275187825 */ /* 0x000fc800078e0206 */
[C---:B------:R-:W-:Y:S02]  /*0b90*/  IMAD.WIDE R26, R117.reuse, 0x2, R8 ;  /* 0x00000002751a7825 */ /* 0x040fe400078e0208 */
[----:B------:R0:W2:Y:S02]  /*0ba0*/  LDG.E.U16 R24, desc[UR18][R24.64] ;  /* 0x0000001218187981 */ /* 0x0000a4000c1e1500 */
[C---:B------:R-:W-:Y:S02]  /*0bb0*/  IMAD.WIDE R28, R117.reuse, 0x2, R14 ;  /* 0x00000002751c7825 */ /* 0x040fe400078e020e */
[----:B------:R1:W3:Y:S02]  /*0bc0*/  LDG.E.U16 R122, desc[UR18][R26.64] ;  /* 0x000000121a7a7981 */ /* 0x0002e4000c1e1500 */
[C---:B------:R-:W-:Y:S02]  /*0bd0*/  IMAD.WIDE R30, R117.reuse, 0x2, R10 ;  /* 0x00000002751e7825 */ /* 0x040fe400078e020a */
[----:B------:R-:W4:Y:S02]  /*0be0*/  LDG.E.U16 R124, desc[UR18][R28.64] ;  /* 0x000000121c7c7981 */ /* 0x000f24000c1e1500 */
[----:B------:R-:W-:-:S02]  /*0bf0*/  IMAD.WIDE R32, R117, 0x2, R16 ;  /* 0x0000000275207825 */ /* 0x000fc400078e0210 */
[----:B------:R-:W5:Y:S02]  /*0c00*/  LDG.E.U16 R126, desc[UR18][R30.64] ;  /* 0x000000121e7e7981 */ /* 0x000f64000c1e1500 */
[C---:B------:R-:W-:Y:S02]  /*0c10*/  IMAD.WIDE R34, R117.reuse, 0x2, R18 ;  /* 0x0000000275227825 */ /* 0x040fe400078e0212 */
[----:B------:R-:W5:Y:S02]  /*0c20*/  LDG.E.U16 R128, desc[UR18][R32.64] ;  /* 0x0000001220807981 */ /* 0x000f64000c1e1500 */
[C---:B------:R-:W-:Y:S02]  /*0c30*/  IMAD.WIDE R36, R117.reuse, 0x2, R20 ;  /* 0x0000000275247825 */ /* 0x040fe400078e0214 */
[----:B------:R-:W5:Y:S02]  /*0c40*/  LDG.E.U16 R130, desc[UR18][R34.64] ;  /* 0x0000001222827981 */ /* 0x000f64000c1e1500 */
[----:B------:R-:W-:-:S02]  /*0c50*/  IMAD.WIDE R38, R117, 0x2, R12 ;  /* 0x0000000275267825 */ /* 0x000fc400078e020c */
[----:B------:R-:W5:Y:S04]  /*0c60*/  LDG.E.U16 R132, desc[UR18][R36.64] ;  /* 0x0000001224847981 */ /* 0x000f68000c1e1500 */
[----:B------:R-:W5:Y:S01]  /*0c70*/  LDG.E.U16 R134, desc[UR18][R38.64] ;  /* 0x0000001226867981 */ /* 0x000f62000c1e1500 */
[----:B------:R-:W-:Y:S01]  /*0c80*/  BAR.SYNC.DEFER_BLOCKING 0x0 ;  /* 0x0000000000007b1d */ /* 0x000fe20000010000 */
[----:B------:R-:W-:-:S05]  /*0c90*/  VIADD R125, R116, UR6 ;  /* 0x00000006747d7c36 */ /* 0x000fca0008000000 */
[C---:B0-----:R-:W-:Y:S02]  /*0ca0*/  LOP3.LUT R25, R125.reuse, 0x70, RZ, 0xfc, !PT ;  /* 0x000000707d197812 */ /* 0x041fe400078efcff */
[----:B-1----:R-:W-:Y:S02]  /*0cb0*/  LOP3.LUT R26, R125, 0x71, RZ, 0xfc, !PT ;  /* 0x000000717d1a7812 */ /* 0x002fe400078efcff */
[CC--:B------:R-:W-:Y:S02]  /*0cc0*/  ISETP.GE.AND P2, PT, R110.reuse, R25.reuse, PT ;  /* 0x000000196e00720c */ /* 0x0c0fe40003f46270 */
[C---:B------:R-:W-:Y:S02]  /*0cd0*/  ISETP.GE.AND P3, PT, R113.reuse, R25, PT ;  /* 0x000000197100720c */ /* 0x040fe40003f66270 */
[-C--:B------:R-:W-:Y:S02]  /*0ce0*/  ISETP.GE.AND P4, PT, R110, R26.reuse, PT ;  /* 0x0000001a6e00720c */ /* 0x080fe40003f86270 */
[----:B------:R-:W-:Y:S01]  /*0cf0*/  ISETP.GE.AND P5, PT, R113, R26, PT ;  /* 0x0000001a7100720c */ /* 0x000fe20003fa6270 */
[----:B------:R-:W-:Y:S01]  /*0d00*/  UMOV UR14, UR4 ;  /* 0x00000004000e7c82 */ /* 0x000fe20008000000 */
[----:B------:R-:W-:Y:S01]  /*0d10*/  UMOV UR15, 0xc0000010 ;  /* 0xc0000010000f7882 */ /* 0x000fe20000000000 */
[----:B------:R-:W-:Y:S01]  /*0d20*/  UMOV UR8, UR12 ;  /* 0x0000000c00087c82 */ /* 0x000fe20008000000 */
[----:B------:R-:W-:Y:S01]  /*0d30*/  UMOV UR9, UR13 ;  /* 0x0000000d00097c82 */ /* 0x000fe20008000000 */
[----:B------:R-:W-:-:S04]  /*0d40*/  LOP3.LUT R123, R125, 0x79, RZ, 0xfc, !PT ;  /* 0x000000797d7b7812 */ /* 0x000fc800078efcff */
[CC--:B------:R-:W-:Y:S02]  /*0d50*/  ISETP.GE.AND P6, PT, R110.reuse, R123.reuse, PT ;  /* 0x0000007b6e00720c */ /* 0x0c0fe40003fc6270 */
[----:B------:R-:W-:Y:S02]  /*0d60*/  ISETP.GE.AND P0, PT, R113, R123, PT ;  /* 0x0000007b7100720c */ /* 0x000fe40003f06270 */
[C---:B------:R-:W-:Y:S02]  /*0d70*/  LOP3.LUT R123, R125.reuse, 0x60, RZ, 0xfc, !PT ;  /* 0x000000607d7b7812 */ /* 0x040fe400078efcff */
[----:B------:R-:W-:Y:S02]  /*0d80*/  SEL R133, RZ, 0x7fff8, P2 ;  /* 0x0007fff8ff857807 */ /* 0x000fe40001000000 */
[----:B------:R-:W-:Y:S02]  /*0d90*/  SEL R135, RZ, 0x1fffe, P3 ;  /* 0x0001fffeff877807 */ /* 0x000fe40001800000 */
[----:B------:R-:W-:Y:S01]  /*0da0*/  ISETP.GE.AND P3, PT, R110, R123, PT ;  /* 0x0000007b6e00720c */ /* 0x000fe20003f66270 */
[----:B------:R-:W-:-:S02]  /*0db0*/  VIADD R136, R125, 0x19 ;  /* 0x000000197d887836 */ /* 0x000fc40000000000 */
[C---:B------:R-:W-:Y:S02]  /*0dc0*/  VIADD R137, R125.reuse, 0x20 ;  /* 0x000000207d897836 */ /* 0x040fe40000000000 */
[----:B------:R-:W-:Y:S01]  /*0dd0*/  VIADD R138, R125, 0x21 ;  /* 0x000000217d8a7836 */ /* 0x000fe20000000000 */
[----:B--2---:R0:W-:Y:S04]  /*0de0*/  STS.U16 [R115+UR17], R24 ;  /* 0x0000001873007988 */ /* 0x0041e80008000411 */
[----:B---3--:R1:W-:Y:S04]  /*0df0*/  STS.U16 [R115+UR17+0x200], R122 ;  /* 0x0002007a73007988 */ /* 0x0083e80008000411 */
[----:B----4-:R-:W-:Y:S04]  /*0e00*/  STS.U16 [R115+UR17+0x400], R124 ;  /* 0x0004007c73007988 */ /* 0x010fe80008000411 */
[----:B-----5:R-:W-:Y:S04]  /*0e10*/  STS.U16 [R115+UR17+0x600], R126 ;  /* 0x0006007e73007988 */ /* 0x020fe80008000411 */
[----:B------:R-:W-:Y:S04]  /*0e20*/  STS.U16 [R115+UR17+0x800], R128 ;  /* 0x0008008073007988 */ /* 0x000fe80008000411 */
[----:B------:R2:W-:Y:S04]  /*0e30*/  STS.U16 [R115+UR17+0xa00], R130 ;  /* 0x000a008273007988 */ /* 0x0005e80008000411 */
[----:B------:R3:W-:Y:S04]  /*0e40*/  STS.U16 [R115+UR17+0xc00], R132 ;  /* 0x000c008473007988 */ /* 0x0007e80008000411 */
[----:B------:R4:W-:Y:S01]  /*0e50*/  STS.U16 [R115+UR17+0xe00], R134 ;  /* 0x000e008673007988 */ /* 0x0009e20008000411 */
[----:B------:R5:W-:Y:S06]  /*0e60*/  MEMBAR.ALL.CTA ;  /* 0x0000000000007992 */ /* 0x000bec0000008000 */
[----:B-----5:R-:W5:Y:S02]  /*0e70*/  FENCE.VIEW.ASYNC.S ;  /* 0x00000000000073c6 */ /* 0x020f640000000000 */
[----:B-----5:R-:W-:Y:S06]  /*0e80*/  BAR.SYNC.DEFER_BLOCKING 0x0 ;  /* 0x0000000000007b1d */ /* 0x020fec0000010000 */
[----:B0-----:R-:W-:-:S06]  /*0e90*/  WARPGROUP.ARRIVE ;  /* 0x00000000000079c5 */ /* 0x001fcc0000000000 */
[----:B------:R-:W-:Y:S04]  /*0ea0*/  HGMMA.64x64x16.F32 R56, gdesc[UR12].tnspA, RZ, !UPT ;  /* 0x20e000000c3879f0 */ /* 0x000fe8000c7008ff */
[----:B------:R-:W-:Y:S01]  /*0eb0*/  HGMMA.64x64x16.F32 R24, gdesc[UR8].tnspA, RZ, !UPT, gsb0 ;  /* 0x20e00000081879f0 */ /* 0x000fe2000c0008ff */
[----:B-1----:R-:W-:Y:S02]  /*0ec0*/  LOP3.LUT R122, R125, 0x78, RZ, 0xfc, !PT ;  /* 0x000000787d7a7812 */ /* 0x002fe400078efcff */
[----:B--2---:R-:W-:Y:S02]  /*0ed0*/  SEL R130, RZ, 0x4, P4 ;  /* 0x00000004ff827807 */ /* 0x004fe40002000000 */
[C---:B------:R-:W-:Y:S02]  /*0ee0*/  ISETP.GE.AND P2, PT, R113.reuse, R122, PT ;  /* 0x0000007a7100720c */ /* 0x040fe40003f46270 */
[----:B------:R-:W-:-:S02]  /*0ef0*/  ISETP.GE.AND P4, PT, R113, R123, PT ;  /* 0x0000007b7100720c */ /* 0x000fc40003f86270 */
[C---:B------:R-:W-:Y:S02]  /*0f00*/  LOP3.LUT R124, R125.reuse, 0x69, RZ, 0xfc, !PT ;  /* 0x000000697d7c7812 */ /* 0x040fe400078efcff */
[C---:B------:R-:W-:Y:S02]  /*0f10*/  LOP3.LUT R123, R125.reuse, 0x68, RZ, 0xfc, !PT ;  /* 0x000000687d7b7812 */ /* 0x040fe400078efcff */
[----:B------:R-:W-:Y:S02]  /*0f20*/  ISETP.GE.AND P1, PT, R110, R122, PT ;  /* 0x0000007a6e00720c */ /* 0x000fe40003f26270 */
[----:B------:R-:W-:Y:S02]  /*0f30*/  LOP3.LUT R122, R125, 0x61, RZ, 0xfc, !PT ;  /* 0x000000617d7a7812 */ /* 0x000fe400078efcff */
[----:B------:R-:W-:Y:S02]  /*0f40*/  SEL R126, RZ, 0x4, P6 ;  /* 0x00000004ff7e7807 */ /* 0x000fe40003000000 */
[----:B------:R-:W-:-:S02]  /*0f50*/  SEL R129, RZ, 0x1fffe, P2 ;  /* 0x0001fffeff817807 */ /* 0x000fc40001000000 */
[C---:B------:R-:W-:Y:S02]  /*0f60*/  ISETP.GE.AND P6, PT, R113.reuse, R124, PT ;  /* 0x0000007c7100720c */ /* 0x040fe40003fc6270 */
[C---:B------:R-:W-:Y:S02]  /*0f70*/  ISETP.GE.AND P2, PT, R113.reuse, R123, PT ;  /* 0x0000007b7100720c */ /* 0x040fe40003f46270 */
[----:B------:R-:W-:Y:S02]  /*0f80*/  SEL R128, RZ, 0x1, P5 ;  /* 0x00000001ff807807 */ /* 0x000fe40002800000 */
[----:B------:R-:W-:Y:S02]  /*0f90*/  SEL R131, RZ, 0x7fff8, P1 ;  /* 0x0007fff8ff837807 */ /* 0x000fe40000800000 */
[-C--:B------:R-:W-:Y:S02]  /*0fa0*/  ISETP.GE.AND P5, PT, R110, R122.reuse, PT ;  /* 0x0000007a6e00720c */ /* 0x080fe40003fa6270 */
[----:B------:R-:W-:-:S02]  /*0fb0*/  ISETP.GE.AND P1, PT, R113, R122, PT ;  /* 0x0000007a7100720c */ /* 0x000fc40003f26270 */
[----:B------:R-:W-:Y:S02]  /*0fc0*/  SEL R122, RZ, 0x1, P6 ;  /* 0x00000001ff7a7807 */ /* 0x000fe40003000000 */
[----:B------:R-:W-:Y:S02]  /*0fd0*/  SEL R127, RZ, 0x1fffe, P2 ;  /* 0x0001fffeff7f7807 */ /* 0x000fe40001000000 */
[----:B------:R-:W-:Y:S02]  /*0fe0*/  ISETP.GE.AND P6, PT, R110, R124, PT ;  /* 0x0000007c6e00720c */ /* 0x000fe40003fc6270 */
[----:B------:R-:W-:Y:S01]  /*0ff0*/  SEL R124, RZ, 0x1, P0 ;  /* 0x00000001ff7c7807 */ /* 0x000fe20000000000 */
[----:B------:R-:W-:Y:S01]  /*1000*/  IMAD.IADD R127, R122, 0x1, R127 ;  /* 0x000000017a7f7824 */ /* 0x000fe200078e027f */
[----:B------:R-:W-:Y:S01]  /*1010*/  ISETP.GE.AND P2, PT, R110, R123, PT ;  /* 0x0000007b6e00720c */ /* 0x000fe20003f46270 */
[----:B------:R-:W-:Y:S02]  /*1020*/  IMAD.IADD R135, R128, 0x1, R135 ;  /* 0x0000000180877824 */ /* 0x000fe400078e0287 */
[----:B------:R-:W-:Y:S01]  /*1030*/  IMAD.IADD R128, R124, 0x1, R129 ;  /* 0x000000017c807824 */ /* 0x000fe200078e0281 */
[----:B------:R-:W-:-:S02]  /*1040*/  SEL R129, RZ, 0x1fffe, P4 ;  /* 0x0001fffeff817807 */ /* 0x000fc40002000000 */
[----:B------:R-:W-:Y:S02]  /*1050*/  SEL R124, RZ, 0x1, P1 ;  /* 0x00000001ff7c7807 */ /* 0x000fe40000800000 */
[----:B------:R-:W-:Y:S02]  /*1060*/  SEL R122, RZ, 0x4, P6 ;  /* 0x00000004ff7a7807 */ /* 0x000fe40003000000 */
[----:B------:R-:W-:Y:S02]  /*1070*/  SEL R123, RZ, 0x7fff8, P2 ;  /* 0x0007fff8ff7b7807 */ /* 0x000fe40001000000 */
[----:B------:R-:W-:Y:S02]  /*1080*/  LOP3.LUT R127, R127, 0x3, RZ, 0xc0, !PT ;  /* 0x000000037f7f7812 */ /* 0x000fe400078ec0ff */
[----:B------:R-:W-:Y:S01]  /*1090*/  LOP3.LUT R128, R128, 0x3, RZ, 0xc0, !PT ;  /* 0x0000000380807812 */ /* 0x000fe200078ec0ff */
[----:B------:R-:W-:Y:S01]  /*10a0*/  IMAD.IADD R129, R124, 0x1, R129 ;  /* 0x000000017c817824 */ /* 0x000fe200078e0281 */
[----:B------:R-:W-:-:S02]  /*10b0*/  IADD3 R122, R127, R123, R122 ;  /* 0x0000007b7f7a7210 */ /* 0x000fc40007ffe07a */
[----:B------:R-:W-:Y:S02]  /*10c0*/  LOP3.LUT R135, R135, 0x3, RZ, 0xc0, !PT ;  /* 0x0000000387877812 */ /* 0x000fe400078ec0ff */
[----:B------:R-:W-:Y:S01]  /*10d0*/  IADD3 R126, R128, R131, R126 ;  /* 0x00000083807e7210 */ /* 0x000fe20007ffe07e */
[----:B------:R-:W-:Y:S01]  /*10e0*/  IMAD.SHL.U32 R122, R122, 0x100, RZ ;  /* 0x000001007a7a7824 */ /* 0x000fe200078e00ff */
[----:B------:R-:W-:Y:S02]  /*10f0*/  IADD3 R133, R135, R133, R130 ;  /* 0x0000008587857210 */ /* 0x000fe40007ffe082 */
[----:B------:R-:W-:Y:S02]  /*1100*/  SEL R124, RZ, 0x7fff8, P3 ;  /* 0x0007fff8ff7c7807 */ /* 0x000fe40001800000 */
[----:B------:R-:W-:Y:S02]  /*1110*/  SEL R123, RZ, 0x4, P5 ;  /* 0x00000004ff7b7807 */ /* 0x000fe40002800000 */
[----:B------:R-:W-:-:S02]  /*1120*/  LOP3.LUT R129, R129, 0x3, RZ, 0xc0, !PT ;  /* 0x0000000381817812 */ /* 0x000fc400078ec0ff */
[----:B------:R-:W-:Y:S02]  /*1130*/  LOP3.LUT R126, R126, 0xf, RZ, 0xc0, !PT ;  /* 0x0000000f7e7e7812 */ /* 0x000fe400078ec0ff */
[----:B------:R-:W-:Y:S02]  /*1140*/  IADD3 R123, R129, R124, R123 ;  /* 0x0000007c817b7210 */ /* 0x000fe40007ffe07b */
[----:B------:R-:W-:Y:S01]  /*1150*/  LOP3.LUT R122, R122, 0xf00, RZ, 0xe2, !PT ;  /* 0x00000f007a7a7812 */ /* 0x000fe200078ee2ff */
[----:B------:R-:W-:-:S04]  /*1160*/  IMAD R126, R133, 0x10, R126 ;  /* 0x00000010857e7824 */ /* 0x000fc800078e027e */
[----:B------:R-:W-:Y:S01]  /*1170*/  IMAD R122, R123, 0x1000, R122 ;  /* 0x000010007b7a7824 */ /* 0x000fe200078e027a */
[----:B------:R-:W-:Y:S01]  /*1180*/  LOP3.LUT R123, R126, 0xff, RZ, 0xc0, !PT ;  /* 0x000000ff7e7b7812 */ /* 0x000fe200078ec0ff */
[----:B------:R-:W-:-:S04]  /*1190*/  WARPGROUP.DEPBAR.LE gsb0, 0x0 ;  /* 0x00008000000079c5 */ /* 0x000fc80000010000 */
[----:B------:R-:W-:Y:S02]  /*11a0*/  IMAD.IADD R122, R122, 0x1, R123 ;  /* 0x000000017a7a7824 */ /* 0x000fe400078e027b */
[----:B---3--:R-:W-:Y:S01]  /*11b0*/  FMUL R132, R57, UR21 ;  /* 0x0000001539847c20 */ /* 0x008fe20008400000 */
[C---:B------:R-:W-:Y:S01]  /*11c0*/  VIADD R123, R125.reuse, 0x8 ;  /* 0x000000087d7b7836 */ /* 0x040fe20000000000 */
[----:B------:R-:W-:Y:S01]  /*11d0*/  ISETP.GT.AND P6, PT, R110, R125, PT ;  /* 0x0000007d6e00720c */ /* 0x000fe20003fc4270 */
[----:B------:R-:W-:Y:S01]  /*11e0*/  VIADD R131, R125, 0x9 ;  /* 0x000000097d837836 */ /* 0x000fe20000000000 */
[----:B------:R-:W-:Y:S01]  /*11f0*/  LOP3.LUT R122, R122, 0xffff, RZ, 0xc0, !PT ;  /* 0x0000ffff7a7a7812 */ /* 0x000fe200078ec0ff */
[----:B------:R-:W-:Y:S01]  /*1200*/  FMUL R130, R60, UR21 ;  /* 0x000000153c827c20 */ /* 0x000fe20008400000 */
[----:B------:R-:W-:Y:S01]  /*1210*/  FSEL R132, R132, -INF , P6 ;  /* 0xff80000084847808 */ /* 0x000fe20003000000 */
[----:B------:R-:W-:Y:S01]  /*1220*/  FMUL R128, R61, UR21 ;  /* 0x000000153d807c20 */ /* 0x000fe20008400000 */
[--C-:B------:R-:W-:Y:S01]  /*1230*/  SHF.R.U32.HI R126, RZ, 0xb, R122.reuse ;  /* 0x0000000bff7e7819 */ /* 0x100fe2000001167a */
[C---:B------:R-:W-:Y:S01]  /*1240*/  VIADD R133, R125.reuse, 0x10 ;  /* 0x000000107d857836 */ /* 0x040fe20000000000 */
[----:B------:R-:W-:Y:S01]  /*1250*/  SHF.R.U32.HI R127, RZ, 0xa, R122 ;  /* 0x0000000aff7f7819 */ /* 0x000fe2000001167a */
[----:B----4-:R-:W-:Y:S01]  /*1260*/  VIADD R134, R125, 0x11 ;  /* 0x000000117d867836 */ /* 0x010fe20000000000 */
[----:B------:R-:W-:-:S02]  /*1270*/  ISETP.GE.AND P1, PT, R110, R123, PT ;  /* 0x0000007b6e00720c */ /* 0x000fc40003f26270 */
[----:B------:R-:W-:Y:S02]  /*1280*/  ISETP.GE.AND P6, PT, R110, R131, PT ;  /* 0x000000836e00720c */ /* 0x000fe40003fc6270 */
[----:B------:R-:W-:Y:S01]  /*1290*/  LOP3.LUT P3, RZ, R126, 0x1, RZ, 0xc0, !PT ;  /* 0x000000017eff7812 */ /* 0x000fe2000786c0ff */
[----:B------:R-:W-:Y:S01]  /*12a0*/  FMUL R126, R65, UR21 ;  /* 0x00000015417e7c20 */ /* 0x000fe20008400000 */
[----:B------:R-:W-:Y:S01]  /*12b0*/  LOP3.LUT P4, RZ, R127, 0x1, RZ, 0xc0, !PT ;  /* 0x000000017fff7812 */ /* 0x000fe2000788c0ff */
[----:B------:R-:W-:Y:S01]  /*12c0*/  FMUL R127, R64, UR21 ;  /* 0x00000015407f7c20 */ /* 0x000fe20008400000 */
[----:B------:R-:W-:Y:S01]  /*12d0*/  SHF.R.U32.HI R124, RZ, 0xe, R122 ;  /* 0x0000000eff7c7819 */ /* 0x000fe2000001167a */
[----:B------:R-:W-:Y:S01]  /*12e0*/  VIADD R135, R125, 0x18 ;  /* 0x000000187d877836 */ /* 0x000fe20000000000 */
[----:B------:R-:W-:Y:S02]  /*12f0*/  FSEL R130, R130, -INF , P1 ;  /* 0xff80000082827808 */ /* 0x000fe40000800000 */
[----:B------:R-:W-:-:S02]  /*1300*/  FSEL R128, R128, -INF , P6 ;  /* 0xff80000080807808 */ /* 0x000fc40003000000 */
[C---:B------:R-:W-:Y:S02]  /*1310*/  ISETP.GE.AND P1, PT, R110.reuse, R133, PT ;  /* 0x000000856e00720c */ /* 0x040fe40003f26270 */
[----:B------:R-:W-:Y:S01]  /*1320*/  ISETP.GE.AND P6, PT, R110, R134, PT ;  /* 0x000000866e00720c */ /* 0x000fe20003fc6270 */
[----:B------:R-:W-:Y:S01]  /*1330*/  FMUL R129, R56, UR21 ;  /* 0x0000001538817c20 */ /* 0x000fe20008400000 */
[----:B------:R-:W-:Y:S01]  /*1340*/  LOP3.LUT P5, RZ, R124, 0x1, RZ, 0xc0, !PT ;  /* 0x000000017cff7812 */ /* 0x000fe200078ac0ff */
[----:B------:R-:W-:Y:S01]  /*1350*/  FMUL R124, R68, UR21 ;  /* 0x00000015447c7c20 */ /* 0x000fe20008400000 */
[----:B------:R-:W-:Y:S02]  /*1360*/  SHF.R.U32.HI R123, RZ, 0xf, R122 ;  /* 0x0000000fff7b7819 */ /* 0x000fe4000001167a */
[----:B------:R-:W-:Y:S02]  /*1370*/  FSEL R127, R127, -INF , P1 ;  /* 0xff8000007f7f7808 */ /* 0x000fe40000800000 */
[----:B------:R-:W-:-:S02]  /*1380*/  FSEL R126, R126, -INF , P6 ;  /* 0xff8000007e7e7808 */ /* 0x000fc40003000000 */
[C---:B------:R-:W-:Y:S02]  /*1390*/  ISETP.GE.AND P1, PT, R110.reuse, R125, PT ;  /* 0x0000007d6e00720c */ /* 0x040fe40003f26270 */
[----:B------:R-:W-:Y:S02]  /*13a0*/  ISETP.GE.AND P6, PT, R110, R135, PT ;  /* 0x000000876e00720c */ /* 0x000fe40003fc6270 */
[----:B------:R-:W-:Y:S01]  /*13b0*/  LOP3.LUT P2, RZ, R123, 0x1, RZ, 0xc0, !PT ;  /* 0x000000017bff7812 */ /* 0x000fe2000784c0ff */
[----:B------:R-:W-:Y:S01]  /*13c0*/  FMUL R123, R69, UR21 ;  /* 0x00000015457b7c20 */ /* 0x000fe20008400000 */
[----:B------:R-:W-:Y:S02]  /*13d0*/  FSEL R124, R124, -INF , P6 ;  /* 0xff8000007c7c7808 */ /* 0x000fe40003000000 */
[----:B------:R-:W-:Y:S02]  /*13e0*/  FSEL R129, R129, -INF , P1 ;  /* 0xff80000081817808 */ /* 0x000fe40000800000 */
[----:B------:R-:W-:Y:S01]  /*13f0*/  ISETP.GE.AND P6, PT, R110, R136, PT ;  /* 0x000000886e00720c */ /* 0x000fe20003fc6270 */
[----:B------:R-:W-:Y:S01]  /*1400*/  FMUL R72, R72, UR21 ;  /* 0x0000001548487c20 */ /* 0x000fe20008400000 */
[----:B------:R-:W-:-:S02]  /*1410*/  FMNMX R57, R129, R132, !PT ;  /* 0x0000008481397209 */ /* 0x000fc40007800000 */
[----:B------:R-:W-:Y:S02]  /*1420*/  FSEL R123, R123, -INF , P6 ;  /* 0xff8000007b7b7808 */ /* 0x000fe40003000000 */
[----:B------:R-:W-:Y:S02]  /*1430*/  ISETP.GE.AND P6, PT, R110, R137, PT ;  /* 0x000000896e00720c */ /* 0x000fe40003fc6270 */
[----:B------:R-:W-:Y:S01]  /*1440*/  FMNMX R57, R130, R57, !PT ;  /* 0x0000003982397209 */ /* 0x000fe20007800000 */
[----:B------:R-:W-:Y:S01]  /*1450*/  FMUL R69, R73, UR21 ;  /* 0x0000001549457c20 */ /* 0x000fe20008400000 */
[----:B------:R-:W-:Y:S01]  /*1460*/  FSEL R72, R72, -INF , P6 ;  /* 0xff80000048487808 */ /* 0x000fe20003000000 */
[----:B------:R-:W-:Y:S01]  /*1470*/  VIADD R73, R125, 0x28 ;  /* 0x000000287d497836 */ /* 0x000fe20000000000 */
[----:B------:R-:W-:Y:S02]  /*1480*/  ISETP.GE.AND P6, PT, R110, R138, PT ;  /* 0x0000008a6e00720c */ /* 0x000fe40003fc6270 */
[----:B------:R-:W-:Y:S01]  /*1490*/  FMNMX R56, R128, R57, !PT ;  /* 0x0000003980387209 */ /* 0x000fe20007800000 */
[----:B------:R-:W-:Y:S01]  /*14a0*/  FMUL R68, R76, UR21 ;  /* 0x000000154c447c20 */ /* 0x000fe20008400000 */
[----:B------:R-:W-:Y:S01]  /*14b0*/  FSEL R69, R69, -INF , P6 ;  /* 0xff80000045457808 */ /* 0x000fe20003000000 */
[----:B------:R-:W-:Y:S01]  /*14c0*/  VIADD R76, R125, 0x29 ;  /* 0x000000297d4c7836 */ /* 0x000fe20000000000 */
[----:B------:R-:W-:-:S02]  /*14d0*/  ISETP.GE.AND P6, PT, R110, R73, PT ;  /* 0x000000496e00720c */ /* 0x000fc40003fc6270 */
[----:B------:R-:W-:Y:S01]  /*14e0*/  FMNMX R57, R127, R56, !PT ;  /* 0x000000387f397209 */ /* 0x000fe20007800000 */
[----:B------:R-:W-:Y:S01]  /*14f0*/  FMUL R65, R77, UR21 ;  /* 0x000000154d417c20 */ /* 0x000fe20008400000 */
[----:B------:R-:W-:Y:S01]  /*1500*/  FSEL R68, R68, -INF , P6 ;  /* 0xff80000044447808 */ /* 0x000fe20003000000 */
[C---:B------:R-:W-:Y:S01]  /*1510*/  VIADD R77, R125.reuse, 0x30 ;  /* 0x000000307d4d7836 */ /* 0x040fe20000000000 */
[----:B------:R-:W-:Y:S02]  /*1520*/  FMNMX R57, R126, R57, !PT ;  /* 0x000000397e397209 */ /* 0x000fe40007800000 */
[----:B------:R-:W-:Y:S01]  /*1530*/  ISETP.GE.AND P6, PT, R110, R76, PT ;  /* 0x0000004c6e00720c */ /* 0x000fe20003fc6270 */
[----:B------:R-:W-:Y:S01]  /*1540*/  FMUL R64, R80, UR21 ;  /* 0x0000001550407c20 */ /* 0x000fe20008400000 */
[----:B------:R-:W-:Y:S01]  /*1550*/  FMNMX R56, R124, R57, !PT ;  /* 0x000000397c387209 */ /* 0x000fe20007800000 */
[----:B------:R-:W-:Y:S01]  /*1560*/  VIADD R80, R125, 0x31 ;  /* 0x000000317d507836 */ /* 0x000fe20000000000 */
[----:B------:R-:W-:-:S02]  /*1570*/  FSEL R65, R65, -INF , P6 ;  /* 0xff80000041417808 */ /* 0x000fc40003000000 */
        /* <DEDUP_REMOVED lines=13> */
[----:B------:R-:W-:Y:S02]  /*1650*/  FSEL R57, R57, -INF , P6 ;  /* 0xff80000039397808 */ /* 0x000fe40003000000 */
[----:B------:R-:W-:Y:S02]  /*1660*/  FMNMX R140, R68, R139, !PT ;  /* 0x0000008b448c7209 */ /* 0x000fe40007800000 */
[----:B------:R-:W-:Y:S02]  /*1670*/  ISETP.GE.AND P6, PT, R110, R84, PT ;  /* 0x000000546e00720c */ /* 0x000fe40003fc6270 */
[----:B------:R-:W-:Y:S01]  /*1680*/  LOP3.LUT R85, R125, 0x40, RZ, 0xfc, !PT ;  /* 0x000000407d557812 */ /* 0x000fe200078efcff */
[----:B------:R-:W-:Y:S01]  /*1690*/  FMUL R56, R24, UR21 ;  /* 0x0000001518387c20 */ /* 0x000fe20008400000 */
[----:B------:R-:W-:-:S02]  /*16a0*/  FMNMX R141, R65, R140, !PT ;  /* 0x0000008c418d7209 */ /* 0x000fc40007800000 */
[----:B------:R-:W-:Y:S02]  /*16b0*/  FSEL R60, R60, -INF , P6 ;  /* 0xff8000003c3c7808 */ /* 0x000fe40003000000 */
[----:B------:R-:W-:Y:S02]  /*16c0*/  ISETP.GE.AND P6, PT, R110, R85, PT ;  /* 0x000000556e00720c */ /* 0x000fe40003fc6270 */
[----:B------:R-:W-:Y:S02]  /*16d0*/  LOP3.LUT R139, R125, 0x41, RZ, 0xfc, !PT ;  /* 0x000000417d8b7812 */ /* 0x000fe400078efcff */
[----:B------:R-:W-:Y:S01]  /*16e0*/  FMNMX R24, R64, R141, !PT ;  /* 0x0000008d40187209 */ /* 0x000fe20007800000 */
[----:B------:R-:W-:Y:S01]  /*16f0*/  FMUL R25, R25, UR21 ;  /* 0x0000001519197c20 */ /* 0x000fe20008400000 */
[----:B------:R-:W-:Y:S02]  /*1700*/  FSEL R56, R56, -INF , P6 ;  /* 0xff80000038387808 */ /* 0x000fe40003000000 */
[----:B------:R-:W-:-:S02]  /*1710*/  ISETP.GE.AND P6, PT, R110, R139, PT ;  /* 0x0000008b6e00720c */ /* 0x000fc40003fc6270 */
[----:B------:R-:W-:Y:S01]  /*1720*/  FMNMX R142, R61, R24, !PT ;  /* 0x000000183d8e7209 */ /* 0x000fe20007800000 */
[----:B------:R-:W-:Y:S01]  /*1730*/  FMUL R24, R28, UR21 ;  /* 0x000000151c187c20 */ /* 0x000fe20008400000 */
[----:B------:R-:W-:Y:S02]  /*1740*/  LOP3.LUT R140, R125, 0x48, RZ, 0xfc, !PT ;  /* 0x000000487d8c7812 */ /* 0x000fe400078efcff */
[----:B------:R-:W-:Y:S02]  /*1750*/  FSEL R28, R25, -INF , P6 ;  /* 0xff800000191c7808 */ /* 0x000fe40003000000 */
[----:B------:R-:W-:Y:S02]  /*1760*/  FMNMX R25, R57, R142, !PT ;  /* 0x0000008e39197209 */ /* 0x000fe40007800000 */
[----:B------:R-:W-:Y:S02]  /*1770*/  ISETP.GE.AND P6, PT, R110, R140, PT ;  /* 0x0000008c6e00720c */ /* 0x000fe40003fc6270 */
[----:B------:R-:W-:-:S02]  /*1780*/  LOP3.LUT R141, R125, 0x49, RZ, 0xfc, !PT ;  /* 0x000000497d8d7812 */ /* 0x000fc400078efcff */
[----:B------:R-:W-:Y:S01]  /*1790*/  FMNMX R143, R60, R25, !PT ;  /* 0x000000193c8f7209 */ /* 0x000fe20007800000 */
[----:B------:R-:W-:Y:S01]  /*17a0*/  FMUL R29, R29, UR21 ;  /* 0x000000151d1d7c20 */ /* 0x000fe20008400000 */
[----:B------:R-:W-:Y:S02]  /*17b0*/  FSEL R25, R24, -INF , P6 ;  /* 0xff80000018197808 */ /* 0x000fe40003000000 */
[----:B------:R-:W-:Y:S02]  /*17c0*/  ISETP.GE.AND P6, PT, R110, R141, PT ;  /* 0x0000008d6e00720c */ /* 0x000fe40003fc6270 */
[----:B------:R-:W-:Y:S02]  /*17d0*/  FMNMX R143, R56, R143, !PT ;  /* 0x0000008f388f7209 */ /* 0x000fe40007800000 */
[----:B------:R-:W-:Y:S01]  /*17e0*/  LOP3.LUT R142, R125, 0x50, RZ, 0xfc, !PT ;  /* 0x000000507d8e7812 */ /* 0x000fe200078efcff */
[----:B------:R-:W-:Y:S01]  /*17f0*/  FMUL R32, R32, UR21 ;  /* 0x0000001520207c20 */ /* 0x000fe20008400000 */
[----:B------:R-:W-:-:S02]  /*1800*/  FSEL R24, R29, -INF , P6 ;  /* 0xff8000001d187808 */ /* 0x000fc40003000000 */
[----:B------:R-:W-:Y:S02]  /*1810*/  FMNMX R144, R28, R143, !PT ;  /* 0x0000008f1c907209 */ /* 0x000fe40007800000 */
[----:B------:R-:W-:Y:S02]  /*1820*/  ISETP.GE.AND P6, PT, R110, R142, PT ;  /* 0x0000008e6e00720c */ /* 0x000fe40003fc6270 */
[----:B------:R-:W-:Y:S01]  /*1830*/  LOP3.LUT R143, R125, 0x51, RZ, 0xfc, !PT ;  /* 0x000000517d8f7812 */ /* 0x000fe200078efcff */
[----:B------:R-:W-:Y:S01]  /*1840*/  FMUL R33, R33, UR21 ;  /* 0x0000001521217c20 */ /* 0x000fe20008400000 */
[----:B------:R-:W-:Y:S02]  /*1850*/  FMNMX R145, R25, R144, !PT ;  /* 0x0000009019917209 */ /* 0x000fe40007800000 */
[----:B------:R-:W-:Y:S02]  /*1860*/  FSEL R29, R32, -INF , P6 ;  /* 0xff800000201d7808 */ /* 0x000fe40003000000 */
[----:B------:R-:W-:-:S02]  /*1870*/  ISETP.GE.AND P6, PT, R110, R143, PT ;  /* 0x0000008f6e00720c */ /* 0x000fc40003fc6270 */
[----:B------:R-:W-:Y:S02]  /*1880*/  LOP3.LUT R144, R125, 0x58, RZ, 0xfc, !PT ;  /* 0x000000587d907812 */ /* 0x000fe400078efcff */
[----:B------:R-:W-:Y:S01]  /*1890*/  FMNMX R146, R24, R145, !PT ;  /* 0x0000009118927209 */ /* 0x000fe20007800000 */
[----:B------:R-:W-:Y:S01]  /*18a0*/  FMUL R36, R36, UR21 ;  /* 0x0000001524247c20 */ /* 0x000fe20008400000 */
[----:B------:R-:W-:Y:S02]  /*18b0*/  FSEL R32, R33, -INF , P6 ;  /* 0xff80000021207808 */ /* 0x000fe40003000000 */
[----:B------:R-:W-:Y:S02]  /*18c0*/  ISETP.GE.AND P6, PT, R110, R144, PT ;  /* 0x000000906e00720c */ /* 0x000fe40003fc6270 */
[----:B------:R-:W-:Y:S02]  /*18d0*/  LOP3.LUT R145, R125, 0x59, RZ, 0xfc, !PT ;  /* 0x000000597d917812 */ /* 0x000fe400078efcff */
[----:B------:R-:W-:Y:S01]  /*18e0*/  FMNMX R147, R29, R146, !PT ;  /* 0x000000921d937209 */ /* 0x000fe20007800000 */
[----:B------:R-:W-:Y:S01]  /*18f0*/  FMUL R37, R37, UR21 ;  /* 0x0000001525257c20 */ /* 0x000fe20008400000 */
[----:B------:R-:W-:-:S02]  /*1900*/  FSEL R33, R36, -INF , P6 ;  /* 0xff80000024217808 */ /* 0x000fc40003000000 */
[----:B------:R-:W-:Y:S02]  /*1910*/  ISETP.GE.AND P6, PT, R110, R145, PT ;  /* 0x000000916e00720c */ /* 0x000fe40003fc6270 */
[----:B------:R-:W-:Y:S01]  /*1920*/  FMNMX R146, R32, R147, !PT ;  /* 0x0000009320927209 */ /* 0x000fe20007800000 */
[----:B------:R-:W-:Y:S01]  /*1930*/  FMUL R40, R40, UR21 ;  /* 0x0000001528287c20 */ /* 0x000fe20008400000 */
[----:B------:R-:W-:Y:S02]  /*1940*/  FSEL R36, R37, -INF , P6 ;  /* 0xff80000025247808 */ /* 0x000fe40003000000 */
[----:B------:R-:W-:Y:S01]  /*1950*/  FMNMX R147, R33, R146, !PT ;  /* 0x0000009221937209 */ /* 0x000fe20007800000 */
[----:B------:R-:W-:Y:S01]  /*1960*/  FMUL R41, R41, UR21 ;  /* 0x0000001529297c20 */ /* 0x000fe20008400000 */
[----:B------:R-:W-:Y:S02]  /*1970*/  FSEL R37, R40, -INF , !P2 ;  /* 0xff80000028257808 */ /* 0x000fe40005000000 */
[----:B------:R-:W-:Y:S01]  /*1980*/  FMNMX R146, R36, R147, !PT ;  /* 0x0000009324927209 */ /* 0x000fe20007800000 */
[----:B------:R-:W-:Y:S01]  /*1990*/  FMUL R44, R44, UR21 ;  /* 0x000000152c2c7c20 */ /* 0x000fe20008400000 */
[----:B------:R-:W-:-:S02]  /*19a0*/  FSEL R40, R41, -INF , !P5 ;  /* 0xff80000029287808 */ /* 0x000fc40006800000 */
[----:B------:R-:W-:Y:S01]  /*19b0*/  FMNMX R147, R37, R146, !PT ;  /* 0x0000009225937209 */ /* 0x000fe20007800000 */
[----:B------:R-:W-:Y:S01]  /*19c0*/  FMUL R45, R45, UR21 ;  /* 0x000000152d2d7c20 */ /* 0x000fe20008400000 */
[----:B------:R-:W-:Y:S02]  /*19d0*/  SHF.R.U32.HI R148, RZ, 0x7, R122 ;  /* 0x00000007ff947819 */ /* 0x000fe4000001167a */
[----:B------:R-:W-:Y:S02]  /*19e0*/  FSEL R41, R44, -INF , !P3 ;  /* 0xff8000002c297808 */ /* 0x000fe40005800000 */
[----:B------:R-:W-:Y:S01]  /*19f0*/  FMNMX R146, R40, R147, !PT ;  /* 0x0000009328927209 */ /* 0x000fe20007800000 */
[----:B------:R-:W-:Y:S01]  /*1a00*/  FMUL R48, R48, UR21 ;  /* 0x0000001530307c20 */ /* 0x000fe20008400000 */
[----:B------:R-:W-:Y:S02]  /*1a10*/  LOP3.LUT P6, RZ, R148, 0x1, RZ, 0xc0, !PT ;  /* 0x0000000194ff7812 */ /* 0x000fe400078cc0ff */
[----:B------:R-:W-:-:S02]  /*1a20*/  FSEL R44, R45, -INF , !P4 ;  /* 0xff8000002d2c7808 */ /* 0x000fc40006000000 */
[--C-:B------:R-:W-:Y:S02]  /*1a30*/  SHF.R.U32.HI R148, RZ, 0x6, R122.reuse ;  /* 0x00000006ff947819 */ /* 0x100fe4000001167a */
[----:B------:R-:W-:Y:S01]  /*1a40*/  FMNMX R45, R41, R146, !PT ;  /* 0x00000092292d7209 */ /* 0x000fe20007800000 */
[----:B------:R-:W-:Y:S01]  /*1a50*/  FMUL R49, R49, UR21 ;  /* 0x0000001531317c20 */ /* 0x000fe20008400000 */
[----:B------:R-:W-:Y:S02]  /*1a60*/  SHF.R.U32.HI R147, RZ, 0x3, R122 ;  /* 0x00000003ff937819 */ /* 0x000fe4000001167a */
[----:B------:R-:W-:Y:S02]  /*1a70*/  LOP3.LUT P2, RZ, R148, 0x1, RZ, 0xc0, !PT ;  /* 0x0000000194ff7812 */ /* 0x000fe4000784c0ff */
[----:B------:R-:W-:Y:S02]  /*1a80*/  FSEL R48, R48, -INF , !P6 ;  /* 0xff80000030307808 */ /* 0x000fe40007000000 */
[----:B------:R-:W-:Y:S01]  /*1a90*/  FMNMX R45, R44, R45, !PT ;  /* 0x0000002d2c2d7209 */ /* 0x000fe20007800000 */
[----:B------:R-:W-:Y:S01]  /*1aa0*/  FMUL R52, R52, UR21 ;  /* 0x0000001534347c20 */ /* 0x000fe20008400000 */
[----:B------:R-:W-:-:S02]  /*1ab0*/  LOP3.LUT P3, RZ, R147, 0x1, RZ, 0xc0, !PT ;  /* 0x0000000193ff7812 */ /* 0x000fc4000786c0ff */
[----:B------:R-:W-:Y:S02]  /*1ac0*/  SHF.R.U32.HI R147, RZ, 0x2, R122 ;  /* 0x00000002ff937819 */ /* 0x000fe4000001167a */
[----:B------:R-:W-:Y:S02]  /*1ad0*/  FSEL R49, R49, -INF , !P2 ;  /* 0xff80000031317808 */ /* 0x000fe40005000000 */
[----:B------:R-:W-:Y:S01]  /*1ae0*/  FMNMX R146, R48, R45, !PT ;  /* 0x0000002d30927209 */ /* 0x000fe20007800000 */
[----:B------:R-:W-:Y:S01]  /*1af0*/  FMUL R45, R53, UR21 ;  /* 0x00000015352d7c20 */ /* 0x000fe20008400000 */
[----:B------:R-:W-:Y:S02]  /*1b00*/  LOP3.LUT P2, RZ, R147, 0x1, RZ, 0xc0, !PT ;  /* 0x0000000193ff7812 */ /* 0x000fe4000784c0ff */
[----:B------:R-:W-:Y:S02]  /*1b10*/  FSEL R52, R52, -INF , !P3 ;  /* 0xff80000034347808 */ /* 0x000fe40005800000 */
[----:B------:R-:W-:-:S02]  /*1b20*/  FMNMX R53, R49, R146, !PT ;  /* 0x0000009231357209 */ /* 0x000fc40007800000 */
[----:B------:R-:W-:Y:S02]  /*1b30*/  FSEL R45, R45, -INF , !P2 ;  /* 0xff8000002d2d7808 */ /* 0x000fe40005000000 */
[----:B------:R-:W-:-:S04]  /*1b40*/  FMNMX R146, R52, R53, !PT ;  /* 0x0000003534927209 */ /* 0x000fc80007800000 */
[----:B------:R-:W-:Y:S02]  /*1b50*/  FMNMX R146, R45, R146, !PT ;  /* 0x000000922d927209 */ /* 0x000fe40007800000 */
[CC--:B------:R-:W-:Y:S02]  /*1b60*/  ISETP.GE.AND P3, PT, R113.reuse, R125.reuse, PT ;  /* 0x0000007d7100720c */ /* 0x0c0fe40003f66270 */
[----:B------:R-:W-:Y:S02]  /*1b70*/  ISETP.GT.AND P4, PT, R113, R125, PT ;  /* 0x0000007d7100720c */ /* 0x000fe40003f84270 */
[----:B------:R-:W0:Y:S01]  /*1b80*/  SHFL.BFLY PT, R125, R146, 0x2, 0x1f ;  /* 0x0c401f00927d7f89 */ /* 0x000e2200000e0000 */
[----:B------:R-:W-:Y:S01]  /*1b90*/  FMUL R53, R58, UR21 ;  /* 0x000000153a357c20 */ /* 0x000fe20008400000 */
[----:B------:R-:W-:Y:S01]  /*1ba0*/  FMUL R58, R59, UR21 ;  /* 0x000000153b3a7c20 */ /* 0x000fe20008400000 */
[----:B------:R-:W-:Y:S01]  /*1bb0*/  FMUL R59, R62, UR21 ;  /* 0x000000153e3b7c20 */ /* 0x000fe20008400000 */
[----:B------:R-:W-:Y:S01]  /*1bc0*/  FMUL R62, R63, UR21 ;  /* 0x000000153f3e7c20 */ /* 0x000fe20008400000 */
[----:B------:R-:W-:Y:S01]  /*1bd0*/  FMUL R63, R66, UR21 ;  /* 0x00000015423f7c20 */ /* 0x000fe20008400000 */
[----:B------:R-:W-:-:S04]  /*1be0*/  ISETP.GE.AND P6, PT, R113, R133, PT ;  /* 0x000000857100720c */ /* 0x000fc80003fc6270 */
[----:B------:R-:W-:Y:S02]  /*1bf0*/  FSEL R63, R63, -INF , P6 ;  /* 0xff8000003f3f7808 */ /* 0x000fe40003000000 */
[----:B------:R-:W-:Y:S01]  /*1c00*/  ISETP.GE.AND P6, PT, R113, R73, PT ;  /* 0x000000497100720c */ /* 0x000fe20003fc6270 */
[----:B------:R-:W-:Y:S01]  /*1c10*/  FMUL R73, R74, UR21 ;  /* 0x000000154a497c20 */ /* 0x000fe20008400000 */
[----:B0-----:R-:W-:-:S05]  /*1c20*/  FMNMX R125, R146, R125, !PT ;  /* 0x0000007d927d7209 */ /* 0x001fca0007800000 */
[----:B------:R-:W0:Y:S01]  /*1c30*/  SHFL.BFLY PT, R74, R125, 0x1, 0x1f ;  /* 0x0c201f007d4a7f89 */ /* 0x000e2200000e0000 */
[----:B------:R-:W-:Y:S01]  /*1c40*/  FSEL R58, R58, -INF , P4 ;  /* 0xff8000003a3a7808 */ /* 0x000fe20002000000 */
[----:B------:R-:W-:Y:S01]  /*1c50*/  FMUL R71, R71, UR21 ;  /* 0x0000001547477c20 */ /* 0x000fe20008400000 */
[----:B------:R-:W-:Y:S02]  /*1c60*/  ISETP.GE.AND P4, PT, R113, R136, PT ;  /* 0x000000887100720c */ /* 0x000fe40003f86270 */
[----:B------:R-:W-:Y:S02]  /*1c70*/  FSEL R59, R59, -INF , P1 ;  /* 0xff8000003b3b7808 */ /* 0x000fe40000800000 */
[----:B------:R-:W-:Y:S01]  /*1c80*/  ISETP.GE.AND P1, PT, R113, R137, PT ;  /* 0x000000897100720c */ /* 0x000fe20003f26270 */
[----:B------:R-:W-:Y:S01]  /*1c90*/  FMUL R70, R70, UR21 ;  /* 0x0000001546467c20 */ /* 0x000fe20008400000 */
[----:B------:R-:W-:Y:S02]  /*1ca0*/  FSEL R71, R71, -INF , P4 ;  /* 0xff80000047477808 */ /* 0x000fe40002000000 */
[----:B------:R-:W-:-:S02]  /*1cb0*/  FSEL R53, R53, -INF , P3 ;  /* 0xff80000035357808 */ /* 0x000fc40001800000 */
[C---:B------:R-:W-:Y:S01]  /*1cc0*/  ISETP.GE.AND P4, PT, R113.reuse, R80, PT ;  /* 0x000000507100720c */ /* 0x040fe20003f86270 */
[----:B------:R-:W-:Y:S01]  /*1cd0*/  FMUL R80, R82, UR21 ;  /* 0x0000001552507c20 */ /* 0x000fe20008400000 */
[----:B------:R-:W-:Y:S01]  /*1ce0*/  ISETP.GE.AND P3, PT, R113, R135, PT ;  /* 0x000000877100720c */ /* 0x000fe20003f66270 */
[----:B------:R-:W-:Y:S01]  /*1cf0*/  FMUL R82, R86, UR21 ;  /* 0x0000001556527c20 */ /* 0x000fe20008400000 */
[----:B------:R-:W-:Y:S02]  /*1d00*/  FSEL R73, R73, -INF , P1 ;  /* 0xff80000049497808 */ /* 0x000fe40000800000 */
[----:B------:R-:W-:Y:S01]  /*1d10*/  ISETP.GE.AND P1, PT, R113, R81, PT ;  /* 0x000000517100720c */ /* 0x000fe20003f26270 */
[----:B------:R-:W-:Y:S01]  /*1d20*/  FMUL R66, R67, UR21 ;  /* 0x0000001543427c20 */ /* 0x000fe20008400000 */
[----:B------:R-:W-:Y:S01]  /*1d30*/  FSEL R70, R70, -INF , P3 ;  /* 0xff80000046467808 */ /* 0x000fe20001800000 */
[----:B------:R-:W-:Y:S01]  /*1d40*/  FMUL R67, R26, UR21 ;  /* 0x000000151a437c20 */ /* 0x000fe20008400000 */
[----:B------:R-:W-:-:S02]  /*1d50*/  ISETP.GE.AND P5, PT, R113, R134, PT ;  /* 0x000000867100720c */ /* 0x000fc40003fa6270 */
[C---:B------:R-:W-:Y:S02]  /*1d60*/  ISETP.GE.AND P3, PT, R113.reuse, R77, PT ;  /* 0x0000004d7100720c */ /* 0x040fe40003f66270 */
[----:B------:R-:W-:Y:S02]  /*1d70*/  FSEL R82, R82, -INF , P1 ;  /* 0xff80000052527808 */ /* 0x000fe40000800000 */
[----:B------:R-:W-:Y:S01]  /*1d80*/  ISETP.GE.AND P1, PT, R113, R85, PT ;  /* 0x000000557100720c */ /* 0x000fe20003f26270 */
[----:B------:R-:W-:Y:S01]  /*1d90*/  FMUL R79, R79, UR21 ;  /* 0x000000154f4f7c20 */ /* 0x000fe20008400000 */
[----:B0-----:R-:W-:Y:S01]  /*1da0*/  FMNMX R125, R125, R74, !PT ;  /* 0x0000004a7d7d7209 */ /* 0x001fe20007800000 */
[----:B------:R-:W-:Y:S01]  /*1db0*/  FMUL R35, R35, UR21 ;  /* 0x0000001523237c20 */ /* 0x000fe20008400000 */
[----:B------:R-:W-:Y:S01]  /*1dc0*/  FSEL R66, R66, -INF , P5 ;  /* 0xff80000042427808 */ /* 0x000fe20002800000 */
[----:B------:R-:W-:Y:S01]  /*1dd0*/  FMUL R81, R83, UR21 ;  /* 0x0000001553517c20 */ /* 0x000fe20008400000 */
[----:B------:R-:W-:Y:S01]  /*1de0*/  FSEL R80, R80, -INF , P3 ;  /* 0xff80000050507808 */ /* 0x000fe20001800000 */
[----:B------:R-:W-:Y:S01]  /*1df0*/  FMUL R86, R27, UR21 ;  /* 0x000000151b567c20 */ /* 0x000fe20008400000 */
[----:B------:R-:W-:-:S02]  /*1e00*/  ISETP.GE.AND P5, PT, R113, R76, PT ;  /* 0x0000004c7100720c */ /* 0x000fc40003fa6270 */
[----:B------:R-:W-:Y:S02]  /*1e10*/  ISETP.GE.AND P3, PT, R113, R143, PT ;  /* 0x0000008f7100720c */ /* 0x000fe40003f66270 */
[----:B------:R-:W-:Y:S02]  /*1e20*/  FSEL R27, R67, -INF , P1 ;  /* 0xff800000431b7808 */ /* 0x000fe40000800000 */
[----:B------:R-:W-:Y:S02]  /*1e30*/  SHF.R.U32.HI R83, RZ, 0x8, R122 ;  /* 0x00000008ff537819 */ /* 0x000fe4000001167a */
[----:B------:R-:W-:Y:S01]  /*1e40*/  FMNMX R67, R125, R118, !PT ;  /* 0x000000767d437209 */ /* 0x000fe20007800000 */
[----:B------:R-:W-:Y:S01]  /*1e50*/  FMUL R38, R38, UR21 ;  /* 0x0000001526267c20 */ /* 0x000fe20008400000 */
[----:B------:R-:W-:Y:S02]  /*1e60*/  ISETP.GE.AND P2, PT, R113, R131, PT ;  /* 0x000000837100720c */ /* 0x000fe40003f46270 */
[----:B------:R-:W-:-:S02]  /*1e70*/  FSEL R79, R79, -INF , P5 ;  /* 0xff8000004f4f7808 */ /* 0x000fc40002800000 */
[----:B------:R-:W-:Y:S02]  /*1e80*/  FSEL R35, R35, -INF , P3 ;  /* 0xff80000023237808 */ /* 0x000fe40001800000 */
[----:B------:R-:W-:Y:S02]  /*1e90*/  ISETP.GE.AND P5, PT, R113, R144, PT ;  /* 0x000000907100720c */ /* 0x000fe40003fa6270 */
[----:B------:R-:W-:Y:S01]  /*1ea0*/  LOP3.LUT P3, RZ, R83, 0x1, RZ, 0xc0, !PT ;  /* 0x0000000153ff7812 */ /* 0x000fe2000786c0ff */
[----:B------:R-:W-:Y:S01]  /*1eb0*/  FADD R128, R128, -R67 ;  /* 0x8000004380807221 */ /* 0x000fe20000000000 */
[----:B------:R-:W-:Y:S01]  /*1ec0*/  SHF.R.U32.HI R83, RZ, 0x5, R122 ;  /* 0x00000005ff537819 */ /* 0x000fe2000001167a */
[----:B------:R-:W-:Y:S01]  /*1ed0*/  FMUL R75, R75, UR21 ;  /* 0x000000154b4b7c20 */ /* 0x000fe20008400000 */
[----:B------:R-:W-:Y:S02]  /*1ee0*/  FSEL R62, R62, -INF , P2 ;  /* 0xff8000003e3e7808 */ /* 0x000fe40001000000 */
[----:B------:R-:W-:-:S02]  /*1ef0*/  ISETP.GE.AND P2, PT, R113, R138, PT ;  /* 0x0000008a7100720c */ /* 0x000fc40003f46270 */
[----:B------:R-:W-:Y:S02]  /*1f00*/  FSEL R38, R38, -INF , P5 ;  /* 0xff80000026267808 */ /* 0x000fe40002800000 */
[----:B------:R-:W-:Y:S01]  /*1f10*/  LOP3.LUT P5, RZ, R83, 0x1, RZ, 0xc0, !PT ;  /* 0x0000000153ff7812 */ /* 0x000fe200078ac0ff */
[----:B------:R-:W-:Y:S01]  /*1f20*/  FMUL R83, R128, 1.4426950216293334961 ;  /* 0x3fb8aa3b80537820 */ /* 0x000fe20000400000 */
[----:B------:R-:W-:Y:S01]  /*1f30*/  FSEL R81, R81, -INF , P4 ;  /* 0xff80000051517808 */ /* 0x000fe20002000000 */
[----:B------:R-:W-:Y:S01]  /*1f40*/  FMUL R34, R34, UR21 ;  /* 0x0000001522227c20 */ /* 0x000fe20008400000 */
[----:B------:R-:W-:Y:S01]  /*1f50*/  FMNMX R128, R53, R58, !PT ;  /* 0x0000003a35807209 */ /* 0x000fe20007800000 */
[----:B------:R-:W-:Y:S01]  /*1f60*/  FMUL R76, R78, UR21 ;  /* 0x000000154e4c7c20 */ /* 0x000fe20008400000 */
[----:B------:R-:W-:Y:S01]  /*1f70*/  FSEL R75, R75, -INF , P2 ;  /* 0xff8000004b4b7808 */ /* 0x000fe20001000000 */
[----:B------:R-:W-:Y:S01]  /*1f80*/  FMUL R87, R87, UR21 ;  /* 0x0000001557577c20 */ /* 0x000fe20008400000 */
[C---:B------:R-:W-:Y:S01]  /*1f90*/  ISETP.GE.AND P4, PT, R113.reuse, R142, PT ;  /* 0x0000008e7100720c */ /* 0x040fe20003f86270 */
[----:B------:R-:W-:Y:S01]  /*1fa0*/  FADD R130, R130, -R67 ;  /* 0x8000004382827221 */ /* 0x000fe20000000000 */
[----:B------:R-:W-:-:S02]  /*1fb0*/  ISETP.GE.AND P2, PT, R113, R84, PT ;  /* 0x000000547100720c */ /* 0x000fc40003f46270 */
[----:B------:R-:W-:Y:S02]  /*1fc0*/  SHF.R.U32.HI R78, RZ, 0x9, R122 ;  /* 0x00000009ff4e7819 */ /* 0x000fe4000001167a */
[----:B------:R-:W-:Y:S02]  /*1fd0*/  FMNMX R85, R59, R128, !PT ;  /* 0x000000803b557209 */ /* 0x000fe40007800000 */
[----:B------:R-:W-:Y:S02]  /*1fe0*/  FSEL R34, R34, -INF , P4 ;  /* 0xff80000022227808 */ /* 0x000fe40002000000 */
[----:B------:R-:W-:Y:S01]  /*1ff0*/  FSEL R26, R87, -INF , P2 ;  /* 0xff800000571a7808 */ /* 0x000fe20001000000 */
[----:B------:R-:W-:Y:S01]  /*2000*/  FADD R87, R126, -R67 ;  /* 0x800000437e577221 */ /* 0x000fe20000000000 */
[----:B------:R-:W-:Y:S01]  /*2010*/  LOP3.LUT P4, RZ, R78, 0x1, RZ, 0xc0, !PT ;  /* 0x000000014eff7812 */ /* 0x000fe2000788c0ff */
[----:B------:R-:W-:Y:S01]  /*2020*/  FMUL R78, R130, 1.4426950216293334961 ;  /* 0x3fb8aa3b824e7820 */ /* 0x000fe20000400000 */
[----:B------:R-:W-:Y:S01]  /*2030*/  FMNMX R130, R62, R85, !PT ;  /* 0x000000553e827209 */ /* 0x000fe20007800000 */
[----:B------:R-:W-:Y:S01]  /*2040*/  FMUL R31, R31, UR21 ;  /* 0x000000151f1f7c20 */ /* 0x000fe20008400000 */
[----:B------:R-:W-:Y:S01]  /*2050*/  FMUL R85, R87, 1.4426950216293334961 ;  /* 0x3fb8aa3b57557820 */ /* 0x000fe20000400000 */
[----:B------:R-:W-:-:S02]  /*2060*/  ISETP.GE.AND P1, PT, R113, R141, PT ;  /* 0x0000008d7100720c */ /* 0x000fc40003f26270 */
[----:B------:R-:W-:Y:S01]  /*2070*/  FMNMX R87, R63, R130, !PT ;  /* 0x000000823f577209 */ /* 0x000fe20007800000 */
[--C-:B------:R-:W-:Y:S01]  /*2080*/  FADD R132, R132, -R67.reuse ;  /* 0x8000004384847221 */ /* 0x100fe20000000000 */
[----:B------:R-:W-:Y:S01]  /*2090*/  SHF.R.U32.HI R77, RZ, 0xc, R122 ;  /* 0x0000000cff4d7819 */ /* 0x000fe2000001167a */
[----:B------:R-:W-:Y:S01]  /*20a0*/  FADD R124, R124, -R67 ;  /* 0x800000437c7c7221 */ /* 0x000fe20000000000 */
[----:B------:R-:W-:Y:S02]  /*20b0*/  FSEL R31, R31, -INF , P1 ;  /* 0xff8000001f1f7808 */ /* 0x000fe40000800000 */
[----:B------:R-:W-:Y:S02]  /*20c0*/  FMNMX R87, R66, R87, !PT ;  /* 0x0000005742577209 */ /* 0x000fe40007800000 */
[----:B------:R-:W-:Y:S01]  /*20d0*/  LOP3.LUT P1, RZ, R77, 0x1, RZ, 0xc0, !PT ;  /* 0x000000014dff7812 */ /* 0x000fe2000782c0ff */
[----:B------:R-:W-:Y:S01]  /*20e0*/  FMUL R77, R132, 1.4426950216293334961 ;  /* 0x3fb8aa3b844d7820 */ /* 0x000fe20000400000 */
[----:B------:R-:W-:Y:S01]  /*20f0*/  FMUL R132, R124, 1.4426950216293334961 ;  /* 0x3fb8aa3b7c847820 */ /* 0x000fe20000400000 */
[----:B------:R-:W-:-:S04]  /*2100*/  FMNMX R124, R70, R87, !PT ;  /* 0x00000057467c7209 */ /* 0x000fc80007800000 */
[----:B------:R-:W-:-:S04]  /*2110*/  FMNMX R124, R71, R124, !PT ;  /* 0x0000007c477c7209 */ /* 0x000fc80007800000 */
[----:B------:R-:W-:Y:S01]  /*2120*/  FMNMX R124, R73, R124, !PT ;  /* 0x0000007c497c7209 */ /* 0x000fe20007800000 */
[----:B------:R-:W-:Y:S01]  /*2130*/  FMUL R39, R39, UR21 ;  /* 0x0000001527277c20 */ /* 0x000fe20008400000 */
[----:B------:R-:W-:Y:S02]  /*2140*/  FSEL R76, R76, -INF , P6 ;  /* 0xff8000004c4c7808 */ /* 0x000fe40003000000 */
[----:B------:R-:W-:Y:S02]  /*2150*/  FMNMX R133, R75, R124, !PT ;  /* 0x0000007c4b857209 */ /* 0x000fe40007800000 */
[----:B------:R-:W-:Y:S01]  /*2160*/  ISETP.GE.AND P6, PT, R113, R145, PT ;  /* 0x000000917100720c */ /* 0x000fe20003fc6270 */
[----:B------:R-:W-:Y:S01]  /*2170*/  FADD R127, R127, -R67 ;  /* 0x800000437f7f7221 */ /* 0x000fe20000000000 */
[----:B------:R-:W-:Y:S02]  /*2180*/  SHF.R.U32.HI R84, RZ, 0x4, R122 ;  /* 0x00000004ff547819 */ /* 0x000fe4000001167a */
[----:B------:R-:W-:-:S02]  /*2190*/  FMNMX R124, R76, R133, !PT ;  /* 0x000000854c7c7209 */ /* 0x000fc40007800000 */
[----:B------:R-:W-:Y:S02]  /*21a0*/  FSEL R39, R39, -INF , P6 ;  /* 0xff80000027277808 */ /* 0x000fe40003000000 */
[----:B------:R-:W-:Y:S02]  /*21b0*/  ISETP.GE.AND P2, PT, R113, R139, PT ;  /* 0x0000008b7100720c */ /* 0x000fe40003f46270 */
[----:B------:R-:W-:Y:S01]  /*21c0*/  LOP3.LUT P6, RZ, R84, 0x1, RZ, 0xc0, !PT ;  /* 0x0000000154ff7812 */ /* 0x000fe200078cc0ff */
[----:B------:R-:W-:Y:S01]  /*21d0*/  FMUL R84, R127, 1.4426950216293334961 ;  /* 0x3fb8aa3b7f547820 */ /* 0x000fe20000400000 */
[----:B------:R-:W-:Y:S01]  /*21e0*/  FMNMX R137, R79, R124, !PT ;  /* 0x0000007c4f897209 */ /* 0x000fe20007800000 */
[----:B------:R-:W-:Y:S01]  /*21f0*/  IMAD.WIDE R126, R111, 0x2, R92 ;  /* 0x000000026f7e7825 */ /* 0x000fe200078e025c */
[----:B------:R-:W-:-:S03]  /*2200*/  FSEL R86, R86, -INF , P2 ;  /* 0xff80000056567808 */ /* 0x000fc60001000000 */
[----:B------:R-:W-:Y:S01]  /*2210*/  FMUL R30, R30, UR21 ;  /* 0x000000151e1e7c20 */ /* 0x000fe20008400000 */
[----:B------:R-:W-:Y:S02]  /*2220*/  ISETP.GE.AND P2, PT, R113, R140, PT ;  /* 0x0000008c7100720c */ /* 0x000fe40003f46270 */
[----:B------:R-:W-:Y:S01]  /*2230*/  FMNMX R124, R80, R137, !PT ;  /* 0x00000089507c7209 */ /* 0x000fe20007800000 */
[--C-:B------:R-:W-:Y:S01]  /*2240*/  FADD R129, R129, -R67.reuse ;  /* 0x8000004381817221 */ /* 0x100fe20000000000 */
[----:B------:R-:W-:Y:S01]  /*2250*/  SHF.R.U32.HI R74, RZ, 0xd, R122 ;  /* 0x0000000dff4a7819 */ /* 0x000fe2000001167a */
[----:B------:R0:W2:Y:S01]  /*2260*/  LDG.E.U16 R127, desc[UR18][R126.64] ;  /* 0x000000127e7f7981 */ /* 0x0000a2000c1e1500 */
[----:B------:R-:W-:Y:S01]  /*2270*/  FSEL R30, R30, -INF , P2 ;  /* 0xff8000001e1e7808 */ /* 0x000fe20001000000 */
[----:B------:R-:W-:Y:S01]  /*2280*/  FADD R123, R123, -R67 ;  /* 0x800000437b7b7221 */ /* 0x000fe20000000000 */
[----:B------:R-:W-:Y:S02]  /*2290*/  FMNMX R137, R81, R124, !PT ;  /* 0x0000007c51897209 */ /* 0x000fe40007800000 */
[----:B------:R-:W-:Y:S01]  /*22a0*/  LOP3.LUT P2, RZ, R74, 0x1, RZ, 0xc0, !PT ;  /* 0x000000014aff7812 */ /* 0x000fe2000784c0ff */
[----:B------:R-:W-:Y:S01]  /*22b0*/  FMUL R74, R129, 1.4426950216293334961 ;  /* 0x3fb8aa3b814a7820 */ /* 0x000fe20000400000 */
[----:B------:R-:W-:-:S04]  /*22c0*/  IMAD.WIDE R128, R111, 0x2, R22 ;  /* 0x000000026f807825 */ /* 0x000fc800078e0216 */
[----:B0-----:R-:W-:Y:S01]  /*22d0*/  FADD R126, R72, -R67 ;  /* 0x80000043487e7221 */ /* 0x001fe20000000000 */
[----:B------:R-:W-:Y:S01]  /*22e0*/  FMUL R136, R123, 1.4426950216293334961 ;  /* 0x3fb8aa3b7b887820 */ /* 0x000fe20000400000 */
[----:B------:R-:W-:Y:S01]  /*22f0*/  FMNMX R137, R82, R137, !PT ;  /* 0x0000008952897209 */ /* 0x000fe20007800000 */
[----:B------:R-:W-:-:S04]  /*2300*/  IMAD.WIDE R130, R111, 0x2, R94 ;  /* 0x000000026f827825 */ /* 0x000fc800078e025e */
[----:B------:R-:W-:Y:S01]  /*2310*/  FMUL R138, R126, 1.4426950216293334961 ;  /* 0x3fb8aa3b7e8a7820 */ /* 0x000fe20000400000 */
[----:B------:R0:W-:Y:S01]  /*2320*/  MUFU.EX2 R87, R132 ;  /* 0x0000008400577308 */ /* 0x0001e20000000800 */
[----:B------:R-:W-:Y:S01]  /*2330*/  FADD R126, R69, -R67 ;  /* 0x80000043457e7221 */ /* 0x000fe20000000000 */
[----:B------:R-:W-:Y:S01]  /*2340*/  IMAD.WIDE R134, R111, 0x2, R98 ;  /* 0x000000026f867825 */ /* 0x000fe200078e0262 */
[----:B------:R1:W3:Y:S01]  /*2350*/  LDG.E.U16 R125, desc[UR18][R128.64] ;  /* 0x00000012807d7981 */ /* 0x0002e2000c1e1500 */
[----:B------:R-:W-:-:S03]  /*2360*/  FMNMX R124, R26, R137, !PT ;  /* 0x000000891a7c7209 */ /* 0x000fc60007800000 */
[----:B------:R4:W5:Y:S01]  /*2370*/  LDG.E.U16 R123, desc[UR18][R130.64] ;  /* 0x00000012827b7981 */ /* 0x000962000c1e1500 */
[----:B------:R4:W-:Y:S01]  /*2380*/  MUFU.EX2 R72, R136 ;  /* 0x0000008800487308 */ /* 0x0009e20000000800 */
[----:B0-----:R-:W-:-:S04]  /*2390*/  IMAD.WIDE R132, R111, 0x2, R100 ;  /* 0x000000026f847825 */ /* 0x001fc800078e0264 */
[C---:B-1----:R-:W-:Y:S02]  /*23a0*/  IMAD.WIDE R128, R111.reuse, 0x2, R96 ;  /* 0x000000026f807825 */ /* 0x042fe400078e0260 */
[----:B------:R-:W5:Y:S01]  /*23b0*/  LDG.E.U16 R133, desc[UR18][R132.64] ;  /* 0x0000001284857981 */ /* 0x000f62000c1e1500 */
[----:B------:R0:W-:Y:S01]  /*23c0*/  MUFU.EX2 R69, R138 ;  /* 0x0000008a00457308 */ /* 0x0001e20000000800 */
[C---:B----4-:R-:W-:Y:S02]  /*23d0*/  IMAD.WIDE R136, R111.reuse, 0x2, R104 ;  /* 0x000000026f887825 */ /* 0x050fe400078e0268 */
[----:B------:R-:W4:Y:S04]  /*23e0*/  LDG.E.U16 R131, desc[UR18][R134.64] ;  /* 0x0000001286837981 */ /* 0x000f28000c1e1500 */
[----:B------:R1:W5:Y:S01]  /*23f0*/  LDG.E.U16 R129, desc[UR18][R128.64] ;  /* 0x0000001280817981 */ /* 0x000362000c1e1500 */
[----:B0-----:R-:W-:-:S03]  /*2400*/  IMAD.WIDE R138, R111, 0x2, R102 ;  /* 0x000000026f8a7825 */ /* 0x001fc600078e0266 */
[----:B------:R-:W5:Y:S04]  /*2410*/  LDG.E.U16 R137, desc[UR18][R136.64] ;  /* 0x0000001288897981 */ /* 0x000f68000c1e1500 */
[----:B------:R0:W5:Y:S01]  /*2420*/  LDG.E.U16 R135, desc[UR18][R138.64] ;  /* 0x000000128a877981 */ /* 0x000162000c1e1500 */
[----:B------:R-:W-:Y:S01]  /*2430*/  FMUL R130, R126, 1.4426950216293334961 ;  /* 0x3fb8aa3b7e827820 */ /* 0x000fe20000400000 */
[--C-:B------:R-:W-:Y:S01]  /*2440*/  FADD R126, R68, -R67.reuse ;  /* 0x80000043447e7221 */ /* 0x100fe20000000000 */
[----:B------:R-:W-:Y:S01]  /*2450*/  FMNMX R141, R27, R124, !PT ;  /* 0x0000007c1b8d7209 */ /* 0x000fe20007800000 */
[--C-:B------:R-:W-:Y:S01]  /*2460*/  FADD R124, R64, -R67.reuse ;  /* 0x80000043407c7221 */ /* 0x100fe20000000000 */
[----:B------:R-:W-:Y:S01]  /*2470*/  FMUL R42, R42, UR21 ;  /* 0x000000152a2a7c20 */ /* 0x000fe20008400000 */
[----:B-1----:R-:W-:Y:S01]  /*2480*/  FMUL R128, R126, 1.4426950216293334961 ;  /* 0x3fb8aa3b7e807820 */ /* 0x002fe20000400000 */
[----:B------:R-:W-:Y:S01]  /*2490*/  FMNMX R141, R86, R141, !PT ;  /* 0x0000008d568d7209 */ /* 0x000fe20007800000 */
[--C-:B------:R-:W-:Y:S01]  /*24a0*/  FADD R126, R65, -R67.reuse ;  /* 0x80000043417e7221 */ /* 0x100fe20000000000 */
[----:B------:R-:W-:Y:S01]  /*24b0*/  SHF.R.U32.HI R122, RZ, 0x1, R122 ;  /* 0x00000001ff7a7819 */ /* 0x000fe2000001167a */
[----:B------:R1:W-:Y:S01]  /*24c0*/  MUFU.EX2 R65, R128 ;  /* 0x0000008000417308 */ /* 0x0003e20000000800 */
[----:B------:R-:W-:Y:S01]  /*24d0*/  FMUL R43, R43, UR21 ;  /* 0x000000152b2b7c20 */ /* 0x000fe20008400000 */
[----:B------:R-:W-:Y:S01]  /*24e0*/  FMUL R134, R126, 1.4426950216293334961 ;  /* 0x3fb8aa3b7e867820 */ /* 0x000fe20000400000 */
[--C-:B------:R-:W-:Y:S01]  /*24f0*/  FADD R60, R60, -R67.reuse ;  /* 0x800000433c3c7221 */ /* 0x100fe20000000000 */
[----:B------:R-:W-:Y:S01]  /*2500*/  FMUL R46, R46, UR21 ;  /* 0x000000152e2e7c20 */ /* 0x000fe20008400000 */
[----:B------:R-:W-:Y:S01]  /*2510*/  FMUL R47, R47, UR21 ;  /* 0x000000152f2f7c20 */ /* 0x000fe20008400000 */
[----:B------:R-:W-:Y:S01]  /*2520*/  FMUL R50, R50, UR21 ;  /* 0x0000001532327c20 */ /* 0x000fe20008400000 */
[----:B------:R-:W-:Y:S01]  /*2530*/  FMUL R51, R51, UR21 ;  /* 0x0000001533337c20 */ /* 0x000fe20008400000 */
[----:B------:R-:W-:Y:S01]  /*2540*/  FMUL R54, R54, UR21 ;  /* 0x0000001536367c20 */ /* 0x000fe20008400000 */
[----:B-1----:R-:W-:Y:S01]  /*2550*/  FMUL R128, R124, 1.4426950216293334961 ;  /* 0x3fb8aa3b7c807820 */ /* 0x002fe20000400000 */
[----:B------:R-:W-:Y:S01]  /*2560*/  FMNMX R124, R30, R141, !PT ;  /* 0x0000008d1e7c7209 */ /* 0x000fe20007800000 */
[--C-:B------:R-:W-:Y:S01]  /*2570*/  FADD R126, R61, -R67.reuse ;  /* 0x800000433d7e7221 */ /* 0x100fe20000000000 */
[----:B------:R-:W-:Y:S01]  /*2580*/  FMUL R55, R55, UR21 ;  /* 0x0000001537377c20 */ /* 0x000fe20008400000 */
[----:B------:R-:W-:Y:S01]  /*2590*/  FADD R24, R24, -R67 ;  /* 0x8000004318187221 */ /* 0x000fe20000000000 */
[----:B0-----:R-:W-:Y:S01]  /*25a0*/  FMNMX R139, R31, R124, !PT ;  /* 0x0000007c1f8b7209 */ /* 0x001fe20007800000 */
[----:B------:R-:W-:Y:S01]  /*25b0*/  BAR.SYNC.DEFER_BLOCKING 0x0 ;  /* 0x0000000000007b1d */ /* 0x000fe20000010000 */
[----:B------:R-:W-:-:S02]  /*25c0*/  FSEL R42, R42, -INF , !P2 ;  /* 0xff8000002a2a7808 */ /* 0x000fc40005000000 */
[----:B------:R-:W-:Y:S02]  /*25d0*/  FMNMX R124, R34, R139, !PT ;  /* 0x0000008b227c7209 */ /* 0x000fe40007800000 */
[----:B------:R-:W-:Y:S01]  /*25e0*/  LOP3.LUT P2, RZ, R122, 0x1, RZ, 0xc0, !PT ;  /* 0x000000017aff7812 */ /* 0x000fe2000784c0ff */
[----:B------:R-:W-:Y:S01]  /*25f0*/  FMUL R122, R126, 1.4426950216293334961 ;  /* 0x3fb8aa3b7e7a7820 */ /* 0x000fe20000400000 */
[----:B------:R-:W-:Y:S01]  /*2600*/  FADD R126, R57, -R67 ;  /* 0x80000043397e7221 */ /* 0x000fe20000000000 */
[----:B------:R-:W-:-:S04]  /*2610*/  FMNMX R57, R35, R124, !PT ;  /* 0x0000007c23397209 */ /* 0x000fc80007800000 */
[----:B------:R-:W-:Y:S01]  /*2620*/  FMNMX R124, R38, R57, !PT ;  /* 0x00000039267c7209 */ /* 0x000fe20007800000 */
[----:B------:R0:W-:Y:S03]  /*2630*/  MUFU.EX2 R61, R128 ;  /* 0x00000080003d7308 */ /* 0x0001e60000000800 */
[----:B------:R-:W-:Y:S02]  /*2640*/  FMNMX R139, R39, R124, !PT ;  /* 0x0000007c278b7209 */ /* 0x000fe40007800000 */
[----:B------:R-:W-:Y:S01]  /*2650*/  FSEL R43, R43, -INF , !P1 ;  /* 0xff8000002b2b7808 */ /* 0x000fe20004800000 */
[----:B0-----:R-:W-:Y:S01]  /*2660*/  FMUL R128, R60, 1.4426950216293334961 ;  /* 0x3fb8aa3b3c807820 */ /* 0x001fe20000400000 */
[----:B------:R-:W-:Y:S01]  /*2670*/  FMNMX R60, R42, R139, !PT ;  /* 0x0000008b2a3c7209 */ /* 0x000fe20007800000 */
[----:B------:R-:W-:Y:S01]  /*2680*/  FADD R124, R56, -R67 ;  /* 0x80000043387c7221 */ /* 0x000fe20000000000 */
[----:B------:R-:W-:-:S02]  /*2690*/  FSEL R46, R46, -INF , !P4 ;  /* 0xff8000002e2e7808 */ /* 0x000fc40006000000 */
[----:B------:R-:W-:Y:S01]  /*26a0*/  FMNMX R139, R43, R60, !PT ;  /* 0x0000003c2b8b7209 */ /* 0x000fe20007800000 */
[----:B------:R-:W-:Y:S01]  /*26b0*/  FMUL R60, R124, 1.4426950216293334961 ;  /* 0x3fb8aa3b7c3c7820 */ /* 0x000fe20000400000 */
[----:B------:R-:W-:Y:S02]  /*26c0*/  FSEL R47, R47, -INF , !P3 ;  /* 0xff8000002f2f7808 */ /* 0x000fe40005800000 */
[----:B------:R-:W-:Y:S01]  /*26d0*/  FMNMX R124, R46, R139, !PT ;  /* 0x0000008b2e7c7209 */ /* 0x000fe20007800000 */
[----:B------:R-:W-:Y:S01]  /*26e0*/  FMUL R126, R126, 1.4426950216293334961 ;  /* 0x3fb8aa3b7e7e7820 */ /* 0x000fe20000400000 */
[----:B------:R-:W-:Y:S02]  /*26f0*/  FSEL R50, R50, -INF , !P5 ;  /* 0xff80000032327808 */ /* 0x000fe40006800000 */
[----:B------:R-:W-:Y:S01]  /*2700*/  FMNMX R139, R47, R124, !PT ;  /* 0x0000007c2f8b7209 */ /* 0x000fe20007800000 */
[----:B------:R0:W-:Y:S03]  /*2710*/  MUFU.EX2 R57, R126 ;  /* 0x0000007e00397308 */ /* 0x0001e60000000800 */
[----:B------:R-:W-:Y:S01]  /*2720*/  FMNMX R141, R50, R139, !PT ;  /* 0x0000008b328d7209 */ /* 0x000fe20007800000 */
[----:B0-----:R-:W-:Y:S01]  /*2730*/  FADD R126, R28, -R67 ;  /* 0x800000431c7e7221 */ /* 0x001fe20000000000 */
[----:B------:R-:W-:-:S02]  /*2740*/  FSEL R28, R51, -INF , !P6 ;  /* 0xff800000331c7808 */ /* 0x000fc40007000000 */
[----:B------:R-:W-:Y:S02]  /*2750*/  FSEL R51, R54, -INF , !P2 ;  /* 0xff80000036337808 */ /* 0x000fe40005000000 */
[----:B------:R-:W-:Y:S01]  /*2760*/  FMNMX R54, R28, R141, !PT ;  /* 0x0000008d1c367209 */ /* 0x000fe20007800000 */
[----:B------:R-:W-:Y:S01]  /*2770*/  FADD R124, R25, -R67 ;  /* 0x80000043197c7221 */ /* 0x000fe20000000000 */
[----:B------:R-:W-:Y:S02]  /*2780*/  FSEL R25, R55, -INF , P0 ;  /* 0xff80000037197808 */ /* 0x000fe40000000000 */
[----:B------:R-:W-:Y:S01]  /*2790*/  FMNMX R54, R51, R54, !PT ;  /* 0x0000003633367209 */ /* 0x000fe20007800000 */
[----:B------:R-:W-:-:S03]  /*27a0*/  FMUL R141, R24, 1.4426950216293334961 ;  /* 0x3fb8aa3b188d7820 */ /* 0x000fc60000400000 */
[----:B------:R-:W-:Y:S01]  /*27b0*/  FMNMX R54, R25, R54, !PT ;  /* 0x0000003619367209 */ /* 0x000fe20007800000 */
[----:B------:R-:W-:-:S04]  /*27c0*/  FADD R24, R29, -R67 ;  /* 0x800000431d187221 */ /* 0x000fc80000000000 */
[----:B------:R-:W0:Y:S01]  /*27d0*/  SHFL.BFLY PT, R29, R54, 0x2, 0x1f ;  /* 0x0c401f00361d7f89 */ /* 0x000e2200000e0000 */
[----:B------:R-:W-:Y:S01]  /*27e0*/  FMUL R126, R126, 1.4426950216293334961 ;  /* 0x3fb8aa3b7e7e7820 */ /* 0x000fe20000400000 */
[----:B------:R-:W-:-:S03]  /*27f0*/  FMUL R24, R24, 1.4426950216293334961 ;  /* 0x3fb8aa3b18187820 */ /* 0x000fc60000400000 */
[----:B------:R-:W-:Y:S08]  /*2800*/  MUFU.EX2 R139, R126 ;  /* 0x0000007e008b7308 */ /* 0x000ff00000000800 */
[----:B------:R1:W-:Y:S01]  /*2810*/  MUFU.EX2 R126, R24 ;  /* 0x00000018007e7308 */ /* 0x0003e20000000800 */
[----:B0-----:R-:W-:-:S05]  /*2820*/  FMNMX R29, R54, R29, !PT ;  /* 0x0000001d361d7209 */ /* 0x001fca0007800000 */
[----:B-1----:R-:W0:Y:S01]  /*2830*/  SHFL.BFLY PT, R24, R29, 0x1, 0x1f ;  /* 0x0c201f001d187f89 */ /* 0x002e2200000e0000 */
[--C-:B------:R-:W-:Y:S01]  /*2840*/  FADD R32, R32, -R67.reuse ;  /* 0x8000004320207221 */ /* 0x100fe20000000000 */
[----:B------:R-:W-:-:S03]  /*2850*/  FADD R33, R33, -R67 ;  /* 0x8000004321217221 */ /* 0x000fc60000000000 */
[----:B------:R-:W-:Y:S01]  /*2860*/  FMUL R32, R32, 1.4426950216293334961 ;  /* 0x3fb8aa3b20207820 */ /* 0x000fe20000400000 */
[----:B0-----:R-:W-:-:S04]  /*2870*/  FMNMX R24, R29, R24, !PT ;  /* 0x000000181d187209 */ /* 0x001fc80007800000 */
[----:B------:R-:W-:Y:S01]  /*2880*/  FMNMX R136, R24, R121, !PT ;  /* 0x0000007918887209 */ /* 0x000fe20007800000 */
[----:B------:R-:W-:-:S04]  /*2890*/  FADD R24, -R67, R118 ;  /* 0x0000007643187221 */ /* 0x000fc80000000100 */
[----:B------:R-:W-:Y:S01]  /*28a0*/  FMUL R118, R24, 1.4426950216293334961 ;  /* 0x3fb8aa3b18767820 */ /* 0x000fe20000400000 */
[----:B------:R-:W-:-:S04]  /*28b0*/  FADD R24, R58, -R136 ;  /* 0x800000883a187221 */ /* 0x000fc80000000000 */
[----:B------:R-:W-:Y:S01]  /*28c0*/  FMUL R29, R24, 1.4426950216293334961 ;  /* 0x3fb8aa3b181d7820 */ /* 0x000fe20000400000 */
[--C-:B------:R-:W-:Y:S01]  /*28d0*/  FADD R24, R59, -R136.reuse ;  /* 0x800000883b187221 */ /* 0x100fe20000000000 */
[----:B------:R0:W-:Y:S01]  /*28e0*/  MUFU.EX2 R143, R32 ;  /* 0x00000020008f7308 */ /* 0x0001e20000000800 */
[----:B------:R-:W-:Y:S01]  /*28f0*/  FMUL R33, R33, 1.4426950216293334961 ;  /* 0x3fb8aa3b21217820 */ /* 0x000fe20000400000 */
[----:B------:R-:W-:Y:S01]  /*2900*/  FADD R36, R36, -R67 ;  /* 0x8000004324247221 */ /* 0x000fe20000000000 */
[----:B0-----:R-:W-:Y:S01]  /*2910*/  FMUL R32, R24, 1.4426950216293334961 ;  /* 0x3fb8aa3b18207820 */ /* 0x001fe20000400000 */
[----:B------:R-:W-:-:S04]  /*2920*/  FADD R24, R62, -R136 ;  /* 0x800000883e187221 */ /* 0x000fc80000000000 */
[----:B------:R-:W-:Y:S01]  /*2930*/  MUFU.EX2 R56, R128 ;  /* 0x0000008000387308 */ /* 0x000fe20000000800 */
[----:B------:R-:W-:-:S07]  /*2940*/  FMUL R36, R36, 1.4426950216293334961 ;  /* 0x3fb8aa3b24247820 */ /* 0x000fce0000400000 */
[----:B------:R0:W-:Y:S02]  /*2950*/  MUFU.EX2 R128, R33 ;  /* 0x0000002100807308 */ /* 0x0001e40000000800 */
[----:B0-----:R-:W-:Y:S01]  /*2960*/  FMUL R33, R24, 1.4426950216293334961 ;  /* 0x3fb8aa3b18217820 */ /* 0x001fe20000400000 */
[----:B------:R-:W-:-:S05]  /*2970*/  FADD R24, R63, -R136 ;  /* 0x800000883f187221 */ /* 0x000fca0000000000 */
[----:B------:R0:W-:Y:S01]  /*2980*/  MUFU.EX2 R145, R36 ;  /* 0x0000002400917308 */ /* 0x0001e20000000800 */
[--C-:B------:R-:W-:Y:S01]  /*2990*/  FADD R30, R30, -R136.reuse ;  /* 0x800000881e1e7221 */ /* 0x100fe20000000000 */
[----:B0-----:R-:W-:Y:S01]  /*29a0*/  FMUL R36, R24, 1.4426950216293334961 ;  /* 0x3fb8aa3b18247820 */ /* 0x001fe20000400000 */
[----:B------:R-:W-:-:S04]  /*29b0*/  FADD R24, R66, -R136 ;  /* 0x8000008842187221 */ /* 0x000fc80000000000 */
[----:B------:R-:W-:Y:S01]  /*29c0*/  FMUL R24, R24, 1.4426950216293334961 ;  /* 0x3fb8aa3b18187820 */ /* 0x000fe20000400000 */
[--C-:B------:R-:W-:Y:S01]  /*29d0*/  FADD R70, R70, -R136.reuse ;  /* 0x8000008846467221 */ /* 0x100fe20000000000 */
[--C-:B------:R-:W-:Y:S01]  /*29e0*/  FADD R71, R71, -R136.reuse ;  /* 0x8000008847477221 */ /* 0x100fe20000000000 */
[--C-:B------:R-:W-:Y:S01]  /*29f0*/  FADD R73, R73, -R136.reuse ;  /* 0x8000008849497221 */ /* 0x100fe20000000000 */
[----:B------:R0:W-:Y:S01]  /*2a00*/  MUFU.EX2 R155, R24 ;  /* 0x00000018009b7308 */ /* 0x0001e20000000800 */
[--C-:B------:R-:W-:Y:S01]  /*2a10*/  FADD R75, R75, -R136.reuse ;  /* 0x800000884b4b7221 */ /* 0x100fe20000000000 */
[--C-:B------:R-:W-:Y:S01]  /*2a20*/  FADD R76, R76, -R136.reuse ;  /* 0x800000884c4c7221 */ /* 0x100fe20000000000 */
[--C-:B------:R-:W-:Y:S01]  /*2a30*/  FADD R79, R79, -R136.reuse ;  /* 0x800000884f4f7221 */ /* 0x100fe20000000000 */
[--C-:B------:R-:W-:Y:S01]  /*2a40*/  FADD R80, R80, -R136.reuse ;  /* 0x8000008850507221 */ /* 0x100fe20000000000 */
[--C-:B------:R-:W-:Y:S01]  /*2a50*/  FADD R81, R81, -R136.reuse ;  /* 0x8000008851517221 */ /* 0x100fe20000000000 */
[--C-:B------:R-:W-:Y:S01]  /*2a60*/  FADD R82, R82, -R136.reuse ;  /* 0x8000008852527221 */ /* 0x100fe20000000000 */
[--C-:B------:R-:W-:Y:S01]  /*2a70*/  FADD R86, R86, -R136.reuse ;  /* 0x8000008856567221 */ /* 0x100fe20000000000 */
[----:B------:R-:W-:Y:S01]  /*2a80*/  FMUL R30, R30, 1.4426950216293334961 ;  /* 0x3fb8aa3b1e1e7820 */ /* 0x000fe20000400000 */
[----:B0-----:R-:W-:Y:S01]  /*2a90*/  FADD R24, -R136, R121 ;  /* 0x0000007988187221 */ /* 0x001fe20000000100 */
[--C-:B------:R-:W-:Y:S01]  /*2aa0*/  FADD R37, R37, -R67.reuse ;  /* 0x8000004325257221 */ /* 0x100fe20000000000 */
[--C-:B------:R-:W-:Y:S01]  /*2ab0*/  FADD R40, R40, -R67.reuse ;  /* 0x8000004328287221 */ /* 0x100fe20000000000 */
[--C-:B------:R-:W-:Y:S01]  /*2ac0*/  FADD R41, R41, -R67.reuse ;  /* 0x8000004329297221 */ /* 0x100fe20000000000 */
[--C-:B------:R-:W-:Y:S01]  /*2ad0*/  FADD R44, R44, -R67.reuse ;  /* 0x800000432c2c7221 */ /* 0x100fe20000000000 */
[--C-:B------:R-:W-:Y:S01]  /*2ae0*/  FADD R48, R48, -R67.reuse ;  /* 0x8000004330307221 */ /* 0x100fe20000000000 */
[--C-:B------:R-:W-:Y:S01]  /*2af0*/  FADD R49, R49, -R67.reuse ;  /* 0x8000004331317221 */ /* 0x100fe20000000000 */
[--C-:B------:R-:W-:Y:S01]  /*2b00*/  FADD R52, R52, -R67.reuse ;  /* 0x8000004334347221 */ /* 0x100fe20000000000 */
[----:B------:R-:W-:Y:S01]  /*2b10*/  FADD R45, R45, -R67 ;  /* 0x800000432d2d7221 */ /* 0x000fe20000000000 */
[--C-:B------:R-:W-:Y:S01]  /*2b20*/  FADD R53, R53, -R136.reuse ;  /* 0x8000008835357221 */ /* 0x100fe20000000000 */
        /* <DEDUP_REMOVED lines=15> */
[----:B------:R-:W-:Y:S01]  /*2c20*/  FMUL R124, R124, 1.4426950216293334961 ;  /* 0x3fb8aa3b7c7c7820 */ /* 0x000fe20000400000 */
        /* <DEDUP_REMOVED lines=8> */
[----:B---3--:R0:W-:Y:S04]  /*2cb0*/  STS.U16 [R114+UR17], R125 ;  /* 0x0000007d72007988 */ /* 0x0081e80008000411 */
[----:B----4-:R-:W-:Y:S04]  /*2cc0*/  STS.U16 [R114+UR17+0x400], R131 ;  /* 0x0004008372007988 */ /* 0x010fe80008000411 */
[----:B--2---:R-:W-:Y:S04]  /*2cd0*/  STS.U16 [R112+UR17+0x100], R127 ;  /* 0x0001007f70007988 */ /* 0x004fe80008000411 */
[----:B-----5:R-:W-:Y:S04]  /*2ce0*/  STS.U16 [R112+UR17+0x500], R133 ;  /* 0x0005008570007988 */ /* 0x020fe80008000411 */
[----:B------:R-:W-:Y:S04]  /*2cf0*/  STS.U16 [R4+UR17+0x200], R123 ;  /* 0x0002007b04007988 */ /* 0x000fe80008000411 */
[----:B------:R-:W-:Y:S04]  /*2d00*/  STS.U16 [R4+UR17+0x600], R135 ;  /* 0x0006008704007988 */ /* 0x000fe80008000411 */
[----:B------:R-:W-:Y:S04]  /*2d10*/  STS.U16 [R2+UR17+0x300], R129 ;  /* 0x0003008102007988 */ /* 0x000fe80008000411 */
[----:B------:R-:W-:Y:S01]  /*2d20*/  STS.U16 [R2+UR17+0x700], R137 ;  /* 0x0007008902007988 */ /* 0x000fe20008000411 */
[----:B------:R1:W-:Y:S06]  /*2d30*/  MEMBAR.ALL.CTA ;  /* 0x0000000000007992 */ /* 0x0003ec0000008000 */
[----:B-1----:R-:W1:Y:S01]  /*2d40*/  FENCE.VIEW.ASYNC.S ;  /* 0x00000000000073c6 */ /* 0x002e620000000000 */
[----:B------:R-:W-:Y:S01]  /*2d50*/  FMUL R82, R82, 1.4426950216293334961 ;  /* 0x3fb8aa3b52527820 */ /* 0x000fe20000400000 */
[----:B------:R-:W-:Y:S01]  /*2d60*/  FMUL R86, R86, 1.4426950216293334961 ;  /* 0x3fb8aa3b56567820 */ /* 0x000fe20000400000 */
[----:B------:R-:W-:Y:S01]  /*2d70*/  FMUL R24, R24, 1.4426950216293334961 ;  /* 0x3fb8aa3b18187820 */ /* 0x000fe20000400000 */
[----:B------:R2:W-:Y:S01]  /*2d80*/  MUFU.EX2 R144, R30 ;  /* 0x0000001e00907308 */ /* 0x0005e20000000800 */
        /* <DEDUP_REMOVED lines=23> */
[----:B--2---:R-:W-:Y:S01]  /*2f00*/  FMUL R30, R25, 1.4426950216293334961 ;  /* 0x3fb8aa3b191e7820 */ /* 0x004fe20000400000 */
[----:B------:R-:W2:Y:S08]  /*2f10*/  MUFU.EX2 R118, R118 ;  /* 0x0000007600767308 */ /* 0x000eb00000000800 */
[----:B------:R-:W3:Y:S01]  /*2f20*/  MUFU.EX2 R169, R24 ;  /* 0x0000001800a97308 */ /* 0x000ee20000000800 */
[----:B------:R-:W-:-:S07]  /*2f30*/  USHF.L.U32 UR7, UR20, 0x4, URZ ;  /* 0x0000000414077899 */ /* 0x000fce000800063f */
[----:B------:R-:W-:Y:S08]  /*2f40*/  MUFU.EX2 R68, R130 ;  /* 0x0000008200447308 */ /* 0x000ff00000000800 */
[----:B------:R-:W-:Y:S08]  /*2f50*/  MUFU.EX2 R64, R134 ;  /* 0x0000008600407308 */ /* 0x000ff00000000800 */
[----:B------:R-:W-:Y:S08]  /*2f60*/  MUFU.EX2 R140, R75 ;  /* 0x0000004b008c7308 */ /* 0x000ff00000000800 */
[----:B------:R-:W-:Y:S08]  /*2f70*/  MUFU.EX2 R157, R86 ;  /* 0x00000056009d7308 */ /* 0x000ff00000000800 */
[----:B------:R-:W-:Y:S08]  /*2f80*/  MUFU.EX2 R74, R74 ;  /* 0x0000004a004a7308 */ /* 0x000ff00000000800 */
[----:B------:R-:W4:Y:S08]  /*2f90*/  MUFU.EX2 R77, R77 ;  /* 0x0000004d004d7308 */ /* 0x000f300000000800 */
[----:B------:R-:W-:Y:S08]  /*2fa0*/  MUFU.EX2 R78, R78 ;  /* 0x0000004e004e7308 */ /* 0x000ff00000000800 */
[----:B------:R-:W5:Y:S08]  /*2fb0*/  MUFU.EX2 R83, R83 ;  /* 0x0000005300537308 */ /* 0x000f700000000800 */
[----:B------:R-:W-:Y:S08]  /*2fc0*/  MUFU.EX2 R84, R84 ;  /* 0x0000005400547308 */ /* 0x000ff00000000800 */
[----:B------:R-:W1:Y:S08]  /*2fd0*/  MUFU.EX2 R85, R85 ;  /* 0x0000005500557308 */ /* 0x000e700000000800 */
[----:B------:R-:W-:Y:S08]  /*2fe0*/  MUFU.EX2 R122, R122 ;  /* 0x0000007a007a7308 */ /* 0x000ff00000000800 */
        /* <DEDUP_REMOVED lines=12> */
[----:B------:R-:W1:Y:S08]  /*30b0*/  MUFU.EX2 R59, R29 ;  /* 0x0000001d003b7308 */ /* 0x000e700000000800 */
[----:B------:R-:W-:Y:S08]  /*30c0*/  MUFU.EX2 R62, R32 ;  /* 0x00000020003e7308 */ /* 0x000ff00000000800 */
[----:B------:R-:W1:Y:S08]  /*30d0*/  MUFU.EX2 R63, R33 ;  /* 0x00000021003f7308 */ /* 0x000e700000000800 */
[----:B------:R-:W1:Y:S08]  /*30e0*/  MUFU.EX2 R66, R36 ;  /* 0x0000002400427308 */ /* 0x000e700000000800 */
[----:B------:R-:W-:Y:S08]  /*30f0*/  MUFU.EX2 R70, R70 ;  /* 0x0000004600467308 */ /* 0x000ff00000000800 */
[----:B------:R-:W1:Y:S08]  /*3100*/  MUFU.EX2 R71, R71 ;  /* 0x0000004700477308 */ /* 0x000e700000000800 */
[----:B------:R-:W1:Y:S08]  /*3110*/  MUFU.EX2 R73, R73 ;  /* 0x0000004900497308 */ /* 0x000e700000000800 */
[----:B------:R-:W-:Y:S08]  /*3120*/  MUFU.EX2 R76, R76 ;  /* 0x0000004c004c7308 */ /* 0x000ff00000000800 */
[----:B------:R-:W1:Y:S08]  /*3130*/  MUFU.EX2 R79, R79 ;  /* 0x0000004f004f7308 */ /* 0x000e700000000800 */
[----:B------:R-:W-:Y:S08]  /*3140*/  MUFU.EX2 R80, R80 ;  /* 0x0000005000507308 */ /* 0x000ff00000000800 */
[----:B------:R-:W1:Y:S08]  /*3150*/  MUFU.EX2 R81, R81 ;  /* 0x0000005100517308 */ /* 0x000e700000000800 */
[----:B------:R-:W-:Y:S08]  /*3160*/  MUFU.EX2 R82, R82 ;  /* 0x0000005200527308 */ /* 0x000ff00000000800 */
[----:B------:R5:W1:Y:S08]  /*3170*/  MUFU.EX2 R75, R26 ;  /* 0x0000001a004b7308 */ /* 0x000a700000000800 */
[----:B------:R-:W1:Y:S08]  /*3180*/  MUFU.EX2 R142, R27 ;  /* 0x0000001b008e7308 */ /* 0x000e700000000800 */
[----:B------:R-:W1:Y:S08]  /*3190*/  MUFU.EX2 R159, R31 ;  /* 0x0000001f009f7308 */ /* 0x000e700000000800 */
[----:B------:R-:W-:Y:S08]  /*31a0*/  MUFU.EX2 R146, R34 ;  /* 0x0000002200927308 */ /* 0x000ff00000000800 */
        /* <DEDUP_REMOVED lines=8> */
[----:B------:R1:W1:Y:S08]  /*3230*/  MUFU.EX2 R121, R28 ;  /* 0x0000001c00797308 */ /* 0x0002700000000800 */
[----:B------:R-:W-:Y:S08]  /*3240*/  MUFU.EX2 R154, R51 ;  /* 0x00000033009a7308 */ /* 0x000ff00000000800 */
[----:B0-----:R0:W0:Y:S01]  /*3250*/  MUFU.EX2 R125, R30 ;  /* 0x0000001e007d7308 */ /* 0x0010220000000800 */
[----:B------:R-:W-:Y:S01]  /*3260*/  ULOP3.LUT UR7, UR7, 0x40, URZ, 0xc0, !UPT ;  /* 0x0000004007077892 */ /* 0x000fe2000f8ec03f */
[-C--:B--2---:R-:W-:Y:S01]  /*3270*/  FMUL R88, R88, R118.reuse ;  /* 0x0000007658587220 */ /* 0x084fe20000400000 */
[----:B------:R-:W-:Y:S01]  /*3280*/  FMUL R89, R89, R118 ;  /* 0x0000007659597220 */ /* 0x000fe20000400000 */
[-C--:B---3--:R-:W-:Y:S01]  /*3290*/  FMUL R90, R90, R169.reuse ;  /* 0x000000a95a5a7220 */ /* 0x088fe20000400000 */
[----:B------:R-:W-:Y:S01]  /*32a0*/  ULEA.HI UR7, UR17, UR7, URZ, 0x1c ;  /* 0x0000000711077291 */ /* 0x000fe2000f8fe03f */
[----:B------:R-:W-:Y:S01]  /*32b0*/  FMUL R91, R91, R169 ;  /* 0x000000a95b5b7220 */ /* 0x000fe20000400000 */
[----:B----4-:R-:W-:-:S02]  /*32c0*/  F2FP.F16.F32.PACK_AB R24, R77, R74 ;  /* 0x0000004a4d18723e */ /* 0x010fc400000000ff */
[----:B-----5:R-:W-:Y:S01]  /*32d0*/  F2FP.F16.F32.PACK_AB R26, R83, R78 ;  /* 0x0000004e531a723e */ /* 0x020fe200000000ff */
[----:B------:R-:W-:Y:S01]  /*32e0*/  ULOP3.LUT UR8, UR7, 0x3fff, URZ, 0xc0, !UPT ;  /* 0x00003fff07087892 */ /* 0x000fe2000f8ec03f */
[----:B-1----:R-:W-:Y:S02]  /*32f0*/  F2FP.F16.F32.PACK_AB R28, R85, R84 ;  /* 0x00000054551c723e */ /* 0x002fe400000000ff */
[----:B------:R-:W-:Y:S02]  /*3300*/  F2FP.F16.F32.PACK_AB R25, R59, R58 ;  /* 0x0000003a3b19723e */ /* 0x000fe400000000ff */
[----:B------:R-:W-:Y:S02]  /*3310*/  F2FP.F16.F32.PACK_AB R27, R63, R62 ;  /* 0x0000003e3f1b723e */ /* 0x000fe400000000ff */
[----:B------:R-:W-:Y:S02]  /*3320*/  F2FP.F16.F32.PACK_AB R29, R155, R66 ;  /* 0x000000429b1d723e */ /* 0x000fe400000000ff */
[----:B0-----:R-:W-:-:S02]  /*3330*/  F2FP.F16.F32.PACK_AB R30, R72, R87 ;  /* 0x00000057481e723e */ /* 0x001fc400000000ff */
[----:B------:R-:W-:Y:S02]  /*3340*/  F2FP.F16.F32.PACK_AB R31, R71, R70 ;  /* 0x00000046471f723e */ /* 0x000fe400000000ff */
[----:B------:R-:W-:Y:S02]  /*3350*/  F2FP.F16.F32.PACK_AB R32, R68, R69 ;  /* 0x000000454420723e */ /* 0x000fe400000000ff */
[----:B------:R-:W-:Y:S02]  /*3360*/  F2FP.F16.F32.PACK_AB R33, R140, R73 ;  /* 0x000000498c21723e */ /* 0x000fe400000000ff */
[----:B------:R-:W-:Y:S02]  /*3370*/  F2FP.F16.F32.PACK_AB R34, R64, R65 ;  /* 0x000000414022723e */ /* 0x000fe400000000ff */
[----:B------:R-:W-:Y:S02]  /*3380*/  F2FP.F16.F32.PACK_AB R35, R79, R76 ;  /* 0x0000004c4f23723e */ /* 0x000fe400000000ff */
[----:B------:R-:W-:-:S02]  /*3390*/  F2FP.F16.F32.PACK_AB R36, R122, R61 ;  /* 0x0000003d7a24723e */ /* 0x000fc400000000ff */
        /* <DEDUP_REMOVED lines=18> */
[----:B------:R-:W-:Y:S01]  /*34c0*/  F2FP.F16.F32.PACK_AB R55, R125, R154 ;  /* 0x0000009a7d37723e */ /* 0x000fe200000000ff */
[----:B------:R-:W-:Y:S06]  /*34d0*/  BAR.SYNC.DEFER_BLOCKING 0x0 ;  /* 0x0000000000007b1d */ /* 0x000fec0000010000 */
[----:B------:R-:W-:Y:S01]  /*34e0*/  UMOV UR14, UR8 ;  /* 0x00000008000e7c82 */ /* 0x000fe20008000000 */
[----:B------:R-:W-:Y:S01]  /*34f0*/  UMOV UR15, 0x40000000 ;  /* 0x40000000000f7882 */ /* 0x000fe20000000000 */
[----:B------:R-:W-:-:S06]  /*3500*/  WARPGROUP.ARRIVE ;  /* 0x00000000000079c5 */ /* 0x000fcc0000000000 */
[----:B------:R-:W-:Y:S01]  /*3510*/  HGMMA.64x8x16.F32 R88, R24, gdesc[UR12], R88 ;  /* 0x0000000c18587df0 */ /* 0x000fe20008700858 */
[----:B------:R-:W-:Y:S01]  /*3520*/  UIADD3 UR8, UP0, UR8, 0x2, URZ ;  /* 0x0000000208087890 */ /* 0x000fe2000ff1e03f */
[----:B------:R-:W-:-:S03]  /*3530*/  UMOV UR7, URZ ;  /* 0x0000003f00077c82 */ /* 0x000fc60008000000 */
[----:B------:R-:W-:-:S03]  /*3540*/  UIADD3.X UR9, UR7, 0x40000000, URZ, UP0, !UPT ;  /* 0x4000000007097890 */ /* 0x000fc600087fe43f */
[----:B------:R-:W-:-:S04]  /*3550*/  UMOV UR14, UR8 ;  /* 0x00000008000e7c82 */ /* 0x000fc80008000000 */
[----:B------:R-:W-:Y:S02]  /*3560*/  UMOV UR15, UR9 ;  /* 0x00000009000f7c82 */ /* 0x000fe40008000000 */
[----:B------:R-:W-:Y:S01]  /*3570*/  HGMMA.64x8x16.F32 R88, R28, gdesc[UR12], R88 ;  /* 0x0000000c1c587df0 */ /* 0x000fe20008700858 */
[----:B------:R-:W-:-:S09]  /*3580*/  UIADD3.64 UR22, UR14, 0x2, URZ ;  /* 0x000000020e167897 */ /* 0x000fd2000fffe03f */
[----:B------:R-:W-:Y:S01]  /*3590*/  HGMMA.64x8x16.F32 R88, R32, gdesc[UR20], R88 ;  /* 0x0000001420587df0 */ /* 0x000fe20008700858 */
[----:B------:R-:W-:Y:S01]  /*35a0*/  UIADD3.64 UR22, UR14, 0x4, URZ ;  /* 0x000000040e167897 */ /* 0x000fe2000fffe03f */
[----:B------:R-:W-:Y:S01]  /*35b0*/  FADD R77, R74, R77 ;  /* 0x0000004d4a4d7221 */ /* 0x000fe20000000000 */
[----:B------:R-:W-:-:S03]  /*35c0*/  FADD R59, R58, R59 ;  /* 0x0000003b3a3b7221 */ /* 0x000fc60000000000 */
[----:B------:R-:W-:Y:S01]  /*35d0*/  FADD R78, R78, R77 ;  /* 0x0000004d4e4e7221 */ /* 0x000fe20000000000 */
[----:B------:R-:W-:-:S03]  /*35e0*/  FADD R62, R62, R59 ;  /* 0x0000003b3e3e7221 */ /* 0x000fc60000000000 */
[----:B------:R-:W-:Y:S01]  /*35f0*/  FADD R83, R83, R78 ;  /* 0x0000004e53537221 */ /* 0x000fe20000000000 */
[----:B------:R-:W-:-:S03]  /*3600*/  FADD R63, R63, R62 ;  /* 0x0000003e3f3f7221 */ /* 0x000fc60000000000 */
[----:B------:R-:W-:Y:S01]  /*3610*/  FADD R84, R84, R83 ;  /* 0x0000005354547221 */ /* 0x000fe20000000000 */
[----:B------:R-:W-:Y:S01]  /*3620*/  FADD R66, R66, R63 ;  /* 0x0000003f42427221 */ /* 0x000fe20000000000 */
[----:B------:R-:W-:Y:S02]  /*3630*/  HGMMA.64x8x16.F32 R88, R36, gdesc[UR20], R88 ;  /* 0x0000001424587df0 */ /* 0x000fe40008700858 */
[----:B------:R-:W-:Y:S01]  /*3640*/  FADD R84, R85, R84 ;  /* 0x0000005455547221 */ /* 0x000fe20000000000 */
[----:B------:R-:W-:Y:S01]  /*3650*/  FADD R155, R155, R66 ;  /* 0x000000429b9b7221 */ /* 0x000fe20000000000 */
[----:B------:R-:W-:Y:S02]  /*3660*/  UIADD3.64 UR22, UR14, 0x7e, URZ ;  /* 0x0000007e0e167897 */ /* 0x000fe4000fffe03f */
[----:B------:R-:W-:Y:S01]  /*3670*/  FADD R87, R87, R84 ;  /* 0x0000005457577221 */ /* 0x000fe20000000000 */
[----:B------:R-:W-:-:S03]  /*3680*/  FADD R70, R70, R155 ;  /* 0x0000009b46467221 */ /* 0x000fc60000000000 */
        /* <DEDUP_REMOVED lines=9> */
[----:B------:R-:W-:Y:S01]  /*3720*/  HGMMA.64x8x16.F32 R88, R40, gdesc[UR20], R88 ;  /* 0x0000001428587df0 */ /* 0x000fe20008700858 */
[----:B------:R-:W-:Y:S02]  /*3730*/  FADD R79, R79, R76 ;  /* 0x0000004c4f4f7221 */ /* 0x000fe40000000000 */
[----:B------:R-:W-:Y:S02]  /*3740*/  FADD R61, R61, R64 ;  /* 0x000000403d3d7221 */ /* 0x000fe40000000000 */
[----:B------:R-:W-:Y:S02]  /*3750*/  FADD R80, R80, R79 ;  /* 0x0000004f50507221 */ /* 0x000fe40000000000 */
[----:B------:R-:W-:Y:S02]  /*3760*/  FADD R122, R122, R61 ;  /* 0x0000003d7a7a7221 */ /* 0x000fe40000000000 */
[----:B------:R-:W-:-:S02]  /*3770*/  FADD R81, R81, R80 ;  /* 0x0000005051517221 */ /* 0x000fc40000000000 */
[----:B------:R-:W-:Y:S02]  /*3780*/  FADD R57, R57, R122 ;  /* 0x0000007a39397221 */ /* 0x000fe40000000000 */
[----:B------:R-:W-:Y:S02]  /*3790*/  FADD R82, R82, R81 ;  /* 0x0000005152527221 */ /* 0x000fe40000000000 */
[----:B------:R-:W-:Y:S01]  /*37a0*/  FADD R57, R56, R57 ;  /* 0x0000003938397221 */ /* 0x000fe20000000000 */
[----:B------:R-:W-:Y:S01]  /*37b0*/  UIADD3.64 UR22, UR14, 0x80, URZ ;  /* 0x000000800e167897 */ /* 0x000fe2000fffe03f */
[----:B------:R-:W-:Y:S02]  /*37c0*/  FADD R75, R75, R82 ;  /* 0x000000524b4b7221 */ /* 0x000fe40000000000 */
[----:B------:R-:W-:Y:S02]  /*37d0*/  FADD R60, R60, R57 ;  /* 0x000000393c3c7221 */ /* 0x000fe40000000000 */
[----:B------:R-:W-:-:S02]  /*37e0*/  FADD R142, R142, R75 ;  /* 0x0000004b8e8e7221 */ /* 0x000fc40000000000 */
[----:B------:R-:W-:Y:S02]  /*37f0*/  FADD R139, R139, R60 ;  /* 0x0000003c8b8b7221 */ /* 0x000fe40000000000 */
[----:B------:R-:W-:Y:S02]  /*3800*/  FADD R157, R157, R142 ;  /* 0x0000008e9d9d7221 */ /* 0x000fe40000000000 */
[----:B------:R-:W-:Y:S02]  /*3810*/  FADD R124, R124, R139 ;  /* 0x0000008b7c7c7221 */ /* 0x000fe40000000000 */
[----:B------:R-:W-:Y:S02]  /*3820*/  FADD R144, R144, R157 ;  /* 0x0000009d90907221 */ /* 0x000fe40000000000 */
[----:B------:R-:W-:Y:S01]  /*3830*/  FADD R141, R141, R124 ;  /* 0x0000007c8d8d7221 */ /* 0x000fe20000000000 */
[----:B------:R-:W-:Y:S01]  /*3840*/  HGMMA.64x8x16.F32 R88, R44, gdesc[UR20], R88 ;  /* 0x000000142c587df0 */ /* 0x000fe20008700858 */
[----:B------:R-:W-:-:S02]  /*3850*/  FADD R159, R159, R144 ;  /* 0x000000909f9f7221 */ /* 0x000fc40000000000 */
[----:B------:R-:W-:Y:S02]  /*3860*/  FADD R126, R126, R141 ;  /* 0x0000008d7e7e7221 */ /* 0x000fe40000000000 */
        /* <DEDUP_REMOVED lines=24> */
[----:B------:R-:W-:-:S03]  /*39f0*/  FADD R154, R125, R154 ;  /* 0x0000009a7d9a7221 */ /* 0x000fc60000000000 */
[----:B------:R-:W0:Y:S04]  /*3a00*/  SHFL.BFLY PT, R57, R138, 0x2, 0x1f ;  /* 0x0c401f008a397f89 */ /* 0x000e2800000e0000 */
[----:B------:R-:W1:Y:S01]  /*3a10*/  SHFL.BFLY PT, R59, R154, 0x2, 0x1f ;  /* 0x0c401f009a3b7f89 */ /* 0x000e6200000e0000 */
[----:B------:R-:W-:-:S09]  /*3a20*/  UIADD3.64 UR14, UR14, 0x84, URZ ;  /* 0x000000840e0e7897 */ /* 0x000fd2000fffe03f */
[----:B------:R-:W-:Y:S01]  /*3a30*/  HGMMA.64x8x16.F32 R88, R52, gdesc[UR12], R88, gsb0 ;  /* 0x0000000c34587df0 */ /* 0x000fe20008000858 */
[----:B0-----:R-:W-:Y:S01]  /*3a40*/  FADD R57, R138, R57 ;  /* 0x000000398a397221 */ /* 0x001fe20000000000 */
[----:B-1----:R-:W-:-:S04]  /*3a50*/  FADD R58, R154, R59 ;  /* 0x0000003b9a3a7221 */ /* 0x002fc80000000000 */
[----:B------:R-:W0:Y:S04]  /*3a60*/  SHFL.BFLY PT, R56, R57, 0x1, 0x1f ;  /* 0x0c201f0039387f89 */ /* 0x000e2800000e0000 */
[----:B------:R-:W1:Y:S01]  /*3a70*/  SHFL.BFLY PT, R61, R58, 0x1, 0x1f ;  /* 0x0c201f003a3d7f89 */ /* 0x000e6200000e0000 */
[----:B------:R-:W-:-:S06]  /*3a80*/  UIADD3 UR6, UR6, 0x80, URZ ;  /* 0x0000008006067890 */ /* 0x000fcc000fffe03f */
[----:B------:R-:W-:Y:S01]  /*3a90*/  ISETP.LE.AND P0, PT, R108, UR6, PT ;  /* 0x000000066c007c0c */ /* 0x000fe2000bf03270 */
[----:B------:R-:W-:Y:S02]  /*3aa0*/  IMAD R111, R5, 0x80, R111 ;  /* 0x00000080056f7824 */ /* 0x000fe400078e026f */
[----:B------:R-:W-:Y:S02]  /*3ab0*/  IMAD R117, R3, 0x80, R117 ;  /* 0x0000008003757824 */ /* 0x000fe400078e0275 */
[----:B------:R-:W-:Y:S02]  /*3ac0*/  IMAD.MOV.U32 R121, RZ, RZ, R136 ;  /* 0x000000ffff797224 */ /* 0x000fe400078e0088 */
[----:B0-----:R-:W-:Y:S01]  /*3ad0*/  FADD R59, R57, R56 ;  /* 0x00000038393b7221 */ /* 0x001fe20000000000 */
[----:B-1----:R-:W-:-:S03]  /*3ae0*/  FADD R56, R58, R61 ;  /* 0x0000003d3a387221 */ /* 0x002fc60000000000 */
[----:B------:R-:W-:Y:S01]  /*3af0*/  FFMA R119, R118, R119, R59 ;  /* 0x0000007776777223 */ /* 0x000fe2000000003b */
[----:B------:R-:W-:Y:S02]  /*3b00*/  WARPGROUP.DEPBAR.LE gsb0, 0x0 ;  /* 0x00008000000079c5 */ /* 0x000fe40000010000 */
[----:B------:R-:W-:Y:S01]  /*3b10*/  FFMA R120, R169, R120, R56 ;  /* 0x00000078a9787223 */ /* 0x000fe20000000038 */
[----:B------:R-:W-:Y:S01]  /*3b20*/  IMAD.MOV.U32 R118, RZ, RZ, R67 ;  /* 0x000000ffff767224 */ /* 0x000fe200078e0043 */
[----:B------:R-:W-:Y:S06]  /*3b30*/  @!P0 BRA `(.L_x_1) ;  /* 0xffffffd000108947 */ /* 0x000fec000383ffff */
.L_x_0:
[C---:B------:R-:W-:Y:S01]  /*3b40*/  LOP3.LUT R5, R0.reuse, 0xc0, RZ, 0xc0, !PT ;  /* 0x000000c000057812 */ /* 0x040fe200078ec0ff */
[C---:B-1----:R-:W-:Y:S01]  /*3b50*/  IMAD.SHL.U32 R3, R0.reuse, 0x8, RZ ;  /* 0x0000000800037824 */ /* 0x042fe200078e00ff */
[----:B------:R-:W-:Y:S01]  /*3b60*/  SHF.R.U32.HI R2, RZ, 0x2, R109 ;  /* 0x00000002ff027819 */ /* 0x000fe2000001166d */
[----:B------:R-:W-:Y:S01]  /*3b70*/  IMAD.SHL.U32 R4, R0, 0x4, RZ ;  /* 0x0000000400047824 */ /* 0x000fe200078e00ff */
[----:B------:R-:W-:Y:S01]  /*3b80*/  ISETP.NE.U32.AND P0, PT, R5, RZ, PT ;  /* 0x000000ff0500720c */ /* 0x000fe20003f05070 */
[----:B------:R-:W-:Y:S01]  /*3b90*/  IMAD.U32 R5, RZ, RZ, UR20 ;  /* 0x00000014ff057e24 */ /* 0x000fe2000f8e00ff */
[----:B------:R-:W-:Y:S01]  /*3ba0*/  LOP3.LUT R2, R107, R2, RZ, 0x3c, !PT ;  /* 0x000000026b027212 */ /* 0x000fe200078e3cff */
[----:B------:R-:W-:Y:S01]  /*3bb0*/  FMUL R6, R89, 0.25 ;  /* 0x3e80000059067820 */ /* 0x000fe20000400000 */
[----:B------:R-:W-:Y:S01]  /*3bc0*/  LOP3.LUT R3, R3, 0x38, RZ, 0xc0, !PT ;  /* 0x0000003803037812 */ /* 0x000fe200078ec0ff */
[----:B------:R-:W-:Y:S01]  /*3bd0*/  FMUL R7, R88, 0.25 ;  /* 0x3e80000058077820 */ /* 0x000fe20000400000 */
[----:B------:R-:W-:Y:S01]  /*3be0*/  LOP3.LUT R4, R4, 0xc0, RZ, 0xc0, !PT ;  /* 0x000000c004047812 */ /* 0x000fe200078ec0ff */
[----:B------:R-:W-:Y:S01]  /*3bf0*/  BAR.SYNC.DEFER_BLOCKING 0x0 ;  /* 0x0000000000007b1d */ /* 0x000fe20000010000 */
[----:B------:R-:W-:Y:S01]  /*3c00*/  LOP3.LUT R12, R2, 0x2, R5, 0xf8, !PT ;  /* 0x00000002020c7812 */ /* 0x000fe200078ef805 */
[C---:B------:R-:W-:Y:S01]  /*3c10*/  FMUL R2, R119.reuse, 8388608 ;  /* 0x4b00000077027820 */ /* 0x040fe20000400000 */
[C---:B------:R-:W-:Y:S01]  /*3c20*/  FSETP.GT.AND P2, PT, |R119|.reuse, 8.50705917302346158658e+37, PT ;  /* 0x7e8000007700780b */ /* 0x040fe20003f44200 */
[----:B------:R-:W-:Y:S01]  /*3c30*/  IMAD.SHL.U32 R24, R0, 0x2, RZ ;  /* 0x0000000200187824 */ /* 0x000fe200078e00ff */
[----:B------:R-:W-:-:S03]  /*3c40*/  FSETP.GEU.AND P3, PT, R119, 1.175494350822287508e-38, PT ;  /* 0x008000007700780b */ /* 0x000fc60003f6e000 */
[----:B------:R-:W0:Y:S01]  /*3c50*/  LDC R16, c[0x0][0x278] ;  /* 0x00009e00ff107b82 */ /* 0x000e220000000800 */
[----:B------:R-:W-:Y:S01]  /*3c60*/  IADD3 R14, R4, UR17, R3 ;  /* 0x00000011040e7c10 */ /* 0x000fe2000fffe003 */
[----:B------:R-:W-:Y:S01]  /*3c70*/  FMUL R4, R91, 0.25 ;  /* 0x3e8000005b047820 */ /* 0x000fe20000400000 */
[----:B------:R-:W-:Y:S01]  /*3c80*/  FSETP.GEU.AND P5, PT, |R119|, 1.175494350822287508e-38, PT ;  /* 0x008000007700780b */ /* 0x000fe20003fae200 */
[----:B------:R-:W-:Y:S01]  /*3c90*/  FMUL R3, R90, 0.25 ;  /* 0x3e8000005a037820 */ /* 0x000fe20000400000 */
[----:B------:R-:W-:Y:S01]  /*3ca0*/  FSETP.GT.AND P1, PT, |R120|, 8.50705917302346158658e+37, PT ;  /* 0x7e8000007800780b */ /* 0x000fe20003f24200 */
[----:B------:R-:W-:Y:S01]  /*3cb0*/  ULDC.64 UR4, c[0x0][0x270] ;  /* 0x00009c0000047ab9 */ /* 0x000fe20000000a00 */
[----:B------:R-:W-:Y:S01]  /*3cc0*/  FSEL R18, R2, R119, !P3 ;  /* 0x0000007702127208 */ /* 0x000fe20005800000 */
[----:B------:R-:W1:Y:S01]  /*3cd0*/  LDC.64 R20, c[0x0][0x228] ;  /* 0x00008a00ff147b82 */ /* 0x000e620000000a00 */
[----:B------:R-:W-:Y:S01]  /*3ce0*/  FSEL R91, R4, R91, P1 ;  /* 0x0000005b045b7208 */ /* 0x000fe20000800000 */
[C---:B------:R-:W-:Y:S01]  /*3cf0*/  FMUL R4, R120.reuse, 8388608 ;  /* 0x4b00000078047820 */ /* 0x040fe20000400000 */
[----:B------:R-:W-:Y:S01]  /*3d00*/  FSETP.GEU.AND P4, PT, R120, 1.175494350822287508e-38, PT ;  /* 0x008000007800780b */ /* 0x000fe20003f8e000 */
[----:B------:R-:W-:-:S02]  /*3d10*/  VIADD R2, R18, 0xc0cafb0d ;  /* 0xc0cafb0d12027836 */ /* 0x000fc40000000000 */
[----:B------:R-:W-:Y:S01]  /*3d20*/  @P2 FMUL R119, R119, 0.25 ;  /* 0x3e80000077772820 */ /* 0x000fe20000400000 */
[----:B------:R-:W-:Y:S01]  /*3d30*/  FSEL R9, R3, R90, P1 ;  /* 0x0000005a03097208 */ /* 0x000fe20000800000 */
[----:B------:R-:W-:Y:S01]  /*3d40*/  UIMAD UR4, UR16, UR4, URZ ;  /* 0x00000004100472a4 */ /* 0x000fe2000f8e023f */
[----:B------:R-:W-:Y:S01]  /*3d50*/  FSEL R89, R6, R89, P2 ;  /* 0x0000005906597208 */ /* 0x000fe20001000000 */
[----:B------:R-:W-:Y:S01]  /*3d60*/  @!P5 FMUL R119, R119, 16777216 ;  /* 0x4b8000007777d820 */ /* 0x000fe20000400000 */
[----:B------:R-:W-:Y:S01]  /*3d70*/  LOP3.LUT R3, R2, 0xff800000, RZ, 0xc0, !PT ;  /* 0xff80000002037812 */ /* 0x000fe200078ec0ff */
[----:B------:R-:W-:Y:S01]  /*3d80*/  USHF.L.U32 UR6, UR4, 0x1, URZ ;  /* 0x0000000104067899 */ /* 0x000fe2000800063f */
[----:B------:R-:W-:Y:S01]  /*3d90*/  FSEL R22, R4, R120, !P4 ;  /* 0x0000007804167208 */ /* 0x000fe20006000000 */
[----:B------:R-:W2:Y:S01]  /*3da0*/  MUFU.RCP R10, R119 ;  /* 0x00000077000a7308 */ /* 0x000ea20000001000 */
[----:B------:R-:W-:Y:S01]  /*3db0*/  FSEL R11, R7, R88, P2 ;  /* 0x00000058070b7208 */ /* 0x000fe20001000000 */
[----:B------:R-:W-:Y:S01]  /*3dc0*/  IMAD.MOV.U32 R7, RZ, RZ, 0x3dc6b27f ;  /* 0x3dc6b27fff077424 */ /* 0x000fe200078e00ff */
[----:B------:R-:W-:Y:S01]  /*3dd0*/  FSETP.GEU.AND P2, PT, |R120|, 1.175494350822287508e-38, PT ;  /* 0x008000007800780b */ /* 0x000fe20003f4e200 */
[----:B------:R-:W-:Y:S01]  /*3de0*/  VIADD R4, R22, 0xc0cafb0d ;  /* 0xc0cafb0d16047836 */ /* 0x000fe20000000000 */
[----:B------:R-:W-:Y:S01]  /*3df0*/  FSEL R2, RZ, -23, P3 ;  /* 0xc1b80000ff027808 */ /* 0x000fe20001800000 */
[----:B------:R-:W-:Y:S01]  /*3e00*/  @P1 FMUL R120, R120, 0.25 ;  /* 0x3e80000078781820 */ /* 0x000fe20000400000 */
[----:B------:R-:W-:Y:S01]  /*3e10*/  I2FP.F32.S32 R5, R3 ;  /* 0x0000000300057245 */ /* 0x000fe20000201400 */
[----:B------:R-:W-:-:S02]  /*3e20*/  IMAD.IADD R3, R18, 0x1, -R3 ;  /* 0x0000000112037824 */ /* 0x000fc400078e0a03 */
[----:B------:R-:W-:Y:S01]  /*3e30*/  @!P5 FMUL R89, R89, 16777216 ;  /* 0x4b8000005959d820 */ /* 0x000fe20000400000 */
[----:B------:R-:W-:Y:S01]  /*3e40*/  @!P5 FMUL R11, R11, 16777216 ;  /* 0x4b8000000b0bd820 */ /* 0x000fe20000400000 */
[----:B------:R-:W-:Y:S01]  /*3e50*/  SHF.R.U32.HI R13, RZ, 0x1, R0 ;  /* 0x00000001ff0d7819 */ /* 0x000fe20000011600 */
[----:B------:R-:W-:Y:S01]  /*3e60*/  FFMA.FTZ R2, R5, 1.1920928955078125e-07, R2 ;  /* 0x3400000005027823 */ /* 0x000fe20000010002 */
[----:B------:R-:W-:Y:S01]  /*3e70*/  LOP3.LUT R5, R4, 0xff800000, RZ, 0xc0, !PT ;  /* 0xff80000004057812 */ /* 0x000fe200078ec0ff */
[----:B------:R-:W-:Y:S01]  /*3e80*/  FADD R3, R3, -1 ;  /* 0xbf80000003037421 */ /* 0x000fe20000000000 */
[----:B------:R-:W-:Y:S01]  /*3e90*/  FSEL R4, RZ, -23, P4 ;  /* 0xc1b80000ff047808 */ /* 0x000fe20002000000 */
[----:B------:R-:W-:Y:S01]  /*3ea0*/  @!P2 FMUL R120, R120, 16777216 ;  /* 0x4b8000007878a820 */ /* 0x000fe20000400000 */
[----:B--2---:R-:W-:Y:S01]  /*3eb0*/  FMUL R89, R10, R89 ;  /* 0x000000590a597220 */ /* 0x004fe20000400000 */
[----:B------:R-:W-:Y:S01]  /*3ec0*/  IMAD.IADD R6, R22, 0x1, -R5 ;  /* 0x0000000116067824 */ /* 0x000fe200078e0a05 */
[----:B------:R-:W-:Y:S01]  /*3ed0*/  I2FP.F32.S32 R5, R5 ;  /* 0x0000000500057245 */ /* 0x000fe20000201400 */
[----:B------:R-:W2:Y:S01]  /*3ee0*/  MUFU.RCP R8, R120 ;  /* 0x0000007800087308 */ /* 0x000ea20000001000 */
[----:B------:R-:W-:Y:S01]  /*3ef0*/  FMUL R10, R10, R11 ;  /* 0x0000000b0a0a7220 */ /* 0x000fe20000400000 */
[----:B------:R-:W-:Y:S01]  /*3f00*/  FADD R6, R6, -1 ;  /* 0xbf80000006067421 */ /* 0x000fe20000000000 */
[----:B------:R-:W-:-:S02]  /*3f10*/  IMAD.SHL.U32 R11, R0, 0x20, RZ ;  /* 0x00000020000b7824 */ /* 0x000fc400078e00ff */
[----:B------:R-:W-:Y:S01]  /*3f20*/  FFMA.FTZ R5, R5, 1.1920928955078125e-07, R4 ;  /* 0x3400000005057823 */ /* 0x000fe20000010004 */
[-C--:B------:R-:W-:Y:S01]  /*3f30*/  FFMA.FTZ R4, R3, R7.reuse, -0.16845393180847167969 ;  /* 0xbe2c7f3003047423 */ /* 0x080fe20000010007 */
[C---:B------:R-:W-:Y:S01]  /*3f40*/  FFMA.FTZ R7, R6.reuse, R7, -0.16845393180847167969 ;  /* 0xbe2c7f3006077423 */ /* 0x040fe20000010007 */
[----:B------:R-:W-:Y:S01]  /*3f50*/  @!P2 FMUL R91, R91, 16777216 ;  /* 0x4b8000005b5ba820 */ /* 0x000fe20000400000 */
[----:B------:R-:W-:Y:S01]  /*3f60*/  LOP3.LUT R11, R11, 0x460, RZ, 0xc0, !PT ;  /* 0x000004600b0b7812 */ /* 0x000fe200078ec0ff */
[----:B------:R-:W-:Y:S01]  /*3f70*/  FFMA.FTZ R4, R3, R4, 0.1716887056827545166 ;  /* 0x3e2fcf2a03047423 */ /* 0x000fe20000010004 */
[C---:B------:R-:W-:Y:S01]  /*3f80*/  FFMA.FTZ R7, R6.reuse, R7, 0.1716887056827545166 ;  /* 0x3e2fcf2a06077423 */ /* 0x040fe20000010007 */
[----:B------:R-:W-:Y:S01]  /*3f90*/  @!P2 FMUL R9, R9, 16777216 ;  /* 0x4b8000000909a820 */ /* 0x000fe20000400000 */
[----:B------:R-:W-:Y:S01]  /*3fa0*/  LOP3.LUT R11, R11, 0x1c0, R24, 0x78, !PT ;  /* 0x000001c00b0b7812 */ /* 0x000fe200078e7818 */
[----:B------:R-:W-:Y:S01]  /*3fb0*/  FFMA.FTZ R4, R3, R4, -0.17900948226451873779 ;  /* 0xbe374e4303047423 */ /* 0x000fe20000010004 */
[----:B------:R-:W-:Y:S01]  /*3fc0*/  FFMA.FTZ R7, R6, R7, -0.17900948226451873779 ;  /* 0xbe374e4306077423 */ /* 0x000fe20000010007 */
[----:B------:R-:W-:-:S02]  /*3fd0*/  F2FP.F16.F32.PACK_AB R10, R89, R10 ;  /* 0x0000000a590a723e */ /* 0x000fc400000000ff */
[----:B------:R-:W-:Y:S01]  /*3fe0*/  FFMA.FTZ R4, R3, R4, 0.20512372255325317383 ;  /* 0x3e520bf403047423 */ /* 0x000fe20000010004 */
[C---:B--2---:R-:W-:Y:S01]  /*3ff0*/  FMUL R91, R8.reuse, R91 ;  /* 0x0000005b085b7220 */ /* 0x044fe20000400000 */
[----:B------:R-:W-:Y:S01]  /*4000*/  FMUL R8, R8, R9 ;  /* 0x0000000908087220 */ /* 0x000fe20000400000 */
[----:B------:R-:W-:Y:S01]  /*4010*/  FFMA.FTZ R7, R6, R7, 0.20512372255325317383 ;  /* 0x3e520bf406077423 */ /* 0x000fe20000010007 */
[----:B------:R-:W-:Y:S01]  /*4020*/  LOP3.LUT R11, R11, 0x1c, R0, 0xf8, !PT ;  /* 0x0000001c0b0b7812 */ /* 0x000fe200078ef800 */
[----:B------:R-:W-:Y:S01]  /*4030*/  FFMA.FTZ R4, R3, R4, -0.24046532809734344482 ;  /* 0xbe763c8b03047423 */ /* 0x000fe20000010004 */
[----:B------:R-:W-:Y:S01]  /*4040*/  ISETP.GE.U32.AND P2, PT, R18, 0x7f800000, PT ;  /* 0x7f8000001200780c */ /* 0x000fe20003f46070 */
[C---:B------:R-:W-:Y:S01]  /*4050*/  FFMA.FTZ R7, R6.reuse, R7, -0.24046532809734344482 ;  /* 0xbe763c8b06077423 */ /* 0x040fe20000010007 */
[----:B------:R-:W-:Y:S01]  /*4060*/  F2FP.F16.F32.PACK_AB R8, R91, R8 ;  /* 0x000000085b08723e */ /* 0x000fe200000000ff */
[----:B------:R-:W-:Y:S01]  /*4070*/  FFMA.FTZ R4, R3, R4, 0.28857114911079406738 ;  /* 0x3e93bf9903047423 */ /* 0x000fe20000010004 */
[----:B------:R-:W-:Y:S01]  /*4080*/  LOP3.LUT R9, R11, 0x20, RZ, 0x3c, !PT ;  /* 0x000000200b097812 */ /* 0x000fe200078e3cff */
[----:B------:R-:W-:Y:S01]  /*4090*/  FFMA.FTZ R7, R6, R7, 0.28857114911079406738 ;  /* 0x3e93bf9906077423 */ /* 0x000fe20000010007 */
[----:B------:R-:W-:Y:S01]  /*40a0*/  STS [R11+UR17], R10 ;  /* 0x0000000a0b007988 */ /* 0x000fe20008000811 */
[C---:B------:R-:W-:Y:S01]  /*40b0*/  FFMA.FTZ R4, R3.reuse, R4, -0.36067417263984680176 ;  /* 0xbeb8aa4903047423 */ /* 0x040fe20000010004 */
[----:B------:R-:W-:Y:S01]  /*40c0*/  ISETP.GE.U32.AND P3, PT, R22, 0x7f800000, PT ;  /* 0x7f8000001600780c */ /* 0x000fe20003f66070 */
[C---:B------:R-:W-:Y:S01]  /*40d0*/  FFMA.FTZ R7, R6.reuse, R7, -0.36067417263984680176 ;  /* 0xbeb8aa4906077423 */ /* 0x040fe20000010007 */
[----:B------:R2:W-:Y:S01]  /*40e0*/  STS [R9+UR17+0x200], R8 ;  /* 0x0002000809007988 */ /* 0x0005e20008000811 */
[----:B------:R-:W-:Y:S01]  /*40f0*/  FFMA.FTZ R4, R3, R4, 0.48089820146560668945 ;  /* 0x3ef6384a03047423 */ /* 0x000fe20000010004 */
[----:B------:R-:W-:Y:S01]  /*4100*/  BAR.SYNC.DEFER_BLOCKING 0x0 ;  /* 0x0000000000007b1d */ /* 0x000fe20000010000 */
[----:B------:R-:W-:-:S02]  /*4110*/  FFMA.FTZ R7, R6, R7, 0.48089820146560668945 ;  /* 0x3ef6384a06077423 */ /* 0x000fc40000010007 */
[C---:B------:R-:W-:Y:S01]  /*4120*/  FFMA.FTZ R4, R3.reuse, R4, -0.72134751081466674805 ;  /* 0xbf38aa3b03047423 */ /* 0x040fe20000010004 */
[----:B------:R-:W-:Y:S01]  /*4130*/  FSETP.NEU.AND P1, PT, R18, RZ, PT ;  /* 0x000000ff1200720b */ /* 0x000fe20003f2d000 */
[C---:B------:R-:W-:Y:S02]  /*4140*/  FFMA.FTZ R7, R6.reuse, R7, -0.72134751081466674805 ;  /* 0xbf38aa3b06077423 */ /* 0x040fe40000010007 */
[C---:B------:R-:W-:Y:S02]  /*4150*/  FMUL R4, R3.reuse, R4 ;  /* 0x0000000403047220 */ /* 0x040fe40000400000 */
[----:B--2---:R-:W-:Y:S02]  /*4160*/  @P3 IMAD.MOV.U32 R9, RZ, RZ, 0x7f800000 ;  /* 0x7f800000ff093424 */ /* 0x004fe400078e00ff */
[----:B------:R-:W-:Y:S01]  /*4170*/  FMUL R7, R6, R7 ;  /* 0x0000000706077220 */ /* 0x000fe20000400000 */
[----:B------:R-:W-:-:S03]  /*4180*/  FMUL R4, R3, R4 ;  /* 0x0000000403047220 */ /* 0x000fc60000400000 */
[----:B------:R-:W-:Y:S01]  /*4190*/  FMUL R7, R6, R7 ;  /* 0x0000000706077220 */ /* 0x000fe20000400000 */
[----:B------:R-:W-:Y:S01]  /*41a0*/  FFMA.FTZ R3, R3, 1.4426950216293334961, R4 ;  /* 0x3fb8aa3b03037823 */ /* 0x000fe20000010004 */
[----:B------:R-:W-:Y:S02]  /*41b0*/  LOP3.LUT R4, R12, 0x40, RZ, 0x3c, !PT ;  /* 0x000000400c047812 */ /* 0x000fe400078e3cff */
[----:B------:R-:W-:Y:S01]  /*41c0*/  FFMA.FTZ R6, R6, 1.4426950216293334961, R7 ;  /* 0x3fb8aa3b06067823 */ /* 0x000fe20000010007 */
[----:B------:R-:W-:Y:S01]  /*41d0*/  LOP3.LUT R7, R13, 0x4, RZ, 0xc0, !PT ;  /* 0x000000040d077812 */ /* 0x000fe200078ec0ff */
[----:B------:R-:W-:Y:S01]  /*41e0*/  FADD R10, R2, R3 ;  /* 0x00000003020a7221 */ /* 0x000fe20000000000 */
[----:B------:R-:W-:Y:S02]  /*41f0*/  @P2 IMAD.MOV.U32 R2, RZ, RZ, 0x7f800000 ;  /* 0x7f800000ff022424 */ /* 0x000fe400078e00ff */
[----:B------:R-:W-:Y:S01]  /*4200*/  FADD R11, R5, R6 ;  /* 0x00000006050b7221 */ /* 0x000fe20000000000 */
[----:B------:R-:W-:Y:S01]  /*4210*/  SHF.R.U32.HI R5, RZ, 0x6, R0 ;  /* 0x00000006ff057819 */ /* 0x000fe20000011600 */
[----:B------:R-:W-:Y:S01]  /*4220*/  IMAD R0, R106, UR5, RZ ;  /* 0x000000056a007c24 */ /* 0x000fe2000f8e02ff */
[----:B------:R-:W2:Y:S01]  /*4230*/  LDS.U16 R13, [R12+UR17] ;  /* 0x000000110c0d7984 */ /* 0x000ea20008000400 */
[----:B------:R-:W-:Y:S01]  /*4240*/  IMAD.IADD R14, R7, 0x1, R14 ;  /* 0x00000001070e7824 */ /* 0x000fe200078e020e */
[----:B------:R-:W-:Y:S01]  /*4250*/  SGXT.U32 R5, R5, 0x2 ;  /* 0x000000020505781a */ /* 0x000fe20000000000 */
[----:B------:R-:W-:Y:S01]  /*4260*/  IMAD.SHL.U32 R3, R0, 0x2, RZ ;  /* 0x0000000200037824 */ /* 0x000fe200078e00ff */
[----:B------:R-:W3:Y:S01]  /*4270*/  LDS.U16 R17, [R4+UR17] ;  /* 0x0000001104117984 */ /* 0x000ee20008000400 */
[----:B------:R-:W-:Y:S01]  /*4280*/  UIMAD.WIDE UR4, UR4, 0x2, URZ ;  /* 0x00000002040478a5 */ /* 0x000fe2000f8e023f */
[----:B------:R-:W-:Y:S01]  /*4290*/  @P2 FFMA.FTZ R10, R18, R2, +INF ;  /* 0x7f800000120a2423 */ /* 0x000fe20000010002 */
[----:B0-----:R-:W-:Y:S01]  /*42a0*/  IMAD R5, R5, R16, RZ ;  /* 0x0000001005057224 */ /* 0x001fe200078e02ff */
[----:B------:R0:W4:Y:S01]  /*42b0*/  LDS.U16 R15, [R12+UR17+0x100] ;  /* 0x000100110c0f7984 */ /* 0x0001220008000400 */
[----:B------:R-:W-:Y:S01]  /*42c0*/  IMAD.HI R0, R0, 0x2, RZ ;  /* 0x0000000200007827 */ /* 0x000fe200078e02ff */
[----:B-1----:R-:W-:-:S03]  /*42d0*/  IADD3 R8, P2, P4, R3, UR6, R20 ;  /* 0x0000000603087c10 */ /* 0x002fc6000fc5e014 */
[----:B------:R-:W-:Y:S01]  /*42e0*/  @P3 FFMA.FTZ R11, R22, R9, +INF ;  /* 0x7f800000160b3423 */ /* 0x000fe20000010009 */
[----:B------:R1:W5:Y:S01]  /*42f0*/  LDS.U16 R19, [R4+UR17+0x100] ;  /* 0x0001001104137984 */ /* 0x0003620008000400 */
[----:B------:R-:W-:Y:S01]  /*4300*/  IMAD R7, R16, 0x4, R5 ;  /* 0x0000000410077824 */ /* 0x000fe200078e0205 */
[----:B------:R-:W-:Y:S01]  /*4310*/  FSEL R10, R10, -INF , P1 ;  /* 0xff8000000a0a7808 */ /* 0x000fe20000800000 */
[----:B------:R-:W-:Y:S01]  /*4320*/  ULDC UR4, c[0x0][0x27c] ;  /* 0x00009f0000047ab9 */ /* 0x000fe20000000800 */
[----:B0-----:R-:W-:Y:S01]  /*4330*/  IADD3.X R12, R0, UR5, R21, P2, P4 ;  /* 0x00000005000c7c10 */ /* 0x001fe200097e8415 */
[----:B------:R-:W-:Y:S01]  /*4340*/  IMAD R9, R16, 0x4, R7 ;  /* 0x0000000410097824 */ /* 0x000fe200078e0207 */
[-C--:B------:R-:W-:Y:S01]  /*4350*/  LEA R2, P2, R5, R8.reuse, 0x1 ;  /* 0x0000000805027211 */ /* 0x080fe200078408ff */
[----:B------:R-:W-:Y:S01]  /*4360*/  FFMA R10, R10, 0.69314718246459960938, R67 ;  /* 0x3f3172180a0a7823 */ /* 0x000fe20000000043 */
[-C--:B-1----:R-:W-:Y:S01]  /*4370*/  LEA R4, P3, R7, R8.reuse, 0x1 ;  /* 0x0000000807047211 */ /* 0x082fe200078608ff */
[----:B------:R-:W-:Y:S01]  /*4380*/  IMAD R0, R16, 0x4, R9 ;  /* 0x0000000410007824 */ /* 0x000fe200078e0209 */
[----:B------:R-:W-:Y:S01]  /*4390*/  LEA R6, P4, R9, R8, 0x1 ;  /* 0x0000000809067211 */ /* 0x000fe200078808ff */
[----:B------:R-:W0:Y:S01]  /*43a0*/  LDC.64 R20, c[0x0][0x230] ;  /* 0x00008c00ff147b82 */ /* 0x000e220000000a00 */
[----:B------:R-:W-:Y:S01]  /*43b0*/  LEA.HI.X.SX32 R3, R5, R12, 0x1, P2 ;  /* 0x0000000c05037211 */ /* 0x000fe200010f0eff */
[----:B------:R-:W-:Y:S01]  /*43c0*/  UIMAD UR4, UR16, UR4, URZ ;  /* 0x00000004100472a4 */ /* 0x000fe2000f8e023f */
[----:B------:R-:W-:-:S02]  /*43d0*/  LEA R8, P5, R0, R8, 0x1 ;  /* 0x0000000800087211 */ /* 0x000fc400078a08ff */
[-C--:B------:R-:W-:Y:S01]  /*43e0*/  LEA.HI.X.SX32 R5, R7, R12.reuse, 0x1, P3 ;  /* 0x0000000c07057211 */ /* 0x080fe200018f0eff */
[----:B------:R-:W-:Y:S01]  /*43f0*/  USHF.L.U32 UR6, UR4, 0x2, URZ ;  /* 0x0000000204067899 */ /* 0x000fe2000800063f */
[-C--:B------:R-:W-:Y:S01]  /*4400*/  LEA.HI.X.SX32 R7, R9, R12.reuse, 0x1, P4 ;  /* 0x0000000c09077211 */ /* 0x080fe200020f0eff */
[----:B------:R-:W-:Y:S01]  /*4410*/  UIMAD.WIDE UR4, UR4, 0x4, URZ ;  /* 0x00000004040478a5 */ /* 0x000fe2000f8e023f */
[----:B------:R-:W-:Y:S02]  /*4420*/  LEA.HI.X.SX32 R9, R0, R12, 0x1, P5 ;  /* 0x0000000c00097211 */ /* 0x000fe400028f0eff */
[----:B------:R-:W-:Y:S02]  /*4430*/  FSETP.NEU.AND P2, PT, R22, RZ, PT ;  /* 0x000000ff1600720b */ /* 0x000fe40003f4d000 */
[----:B------:R-:W-:Y:S02]  /*4440*/  LOP3.LUT R0, R24, 0xf8, RZ, 0xc0, !PT ;  /* 0x000000f818007812 */ /* 0x000fe400078ec0ff */
[----:B------:R-:W-:Y:S01]  /*4450*/  FSEL R11, R11, -INF , P2 ;  /* 0xff8000000b0b7808 */ /* 0x000fe20001000000 */
[----:B--2---:R1:W-:Y:S04]  /*4460*/  STG.E.U16 desc[UR18][R2.64], R13 ;  /* 0x0000000d02007986 */ /* 0x0043e8000c101512 */
[----:B------:R-:W-:Y:S01]  /*4470*/  FFMA R11, R11, 0.69314718246459960938, R136 ;  /* 0x3f3172180b0b7823 */ /* 0x000fe20000000088 */
[----:B---3--:R2:W-:Y:S04]  /*4480*/  STG.E.U16 desc[UR18][R4.64], R17 ;  /* 0x0000001104007986 */ /* 0x0085e8000c101512 */
[----:B----4-:R2:W-:Y:S04]  /*4490*/  STG.E.U16 desc[UR18][R6.64], R15 ;  /* 0x0000000f06007986 */ /* 0x0105e8000c101512 */
[----:B-----5:R2:W-:Y:S01]  /*44a0*/  STG.E.U16 desc[UR18][R8.64], R19 ;  /* 0x0000001308007986 */ /* 0x0205e2000c101512 */
[----:B-1----:R-:W-:-:S02]  /*44b0*/  IMAD.SHL.U32 R3, R106, 0x4, RZ ;  /* 0x000000046a037824 */ /* 0x002fc400078e00ff */
[----:B------:R-:W-:Y:S01]  /*44c0*/  IMAD.HI R106, R106, 0x4, RZ ;  /* 0x000000046a6a7827 */ /* 0x000fe200078e02ff */
[----:B------:R-:W-:Y:S02]  /*44d0*/  BAR.SYNC.DEFER_BLOCKING 0x0 ;  /* 0x0000000000007b1d */ /* 0x000fe40000010000 */
[----:B0-----:R-:W-:-:S04]  /*44e0*/  IADD3 R2, P1, P2, R3, UR6, R20 ;  /* 0x0000000603027c10 */ /* 0x001fc8000fa3e014 */
[----:B------:R-:W-:Y:S01]  /*44f0*/  IADD3.X R3, R106, UR5, R21, P1, P2 ;  /* 0x000000056a037c10 */ /* 0x000fe20008fe4415 */
[----:B------:R2:W-:Y:S01]  /*4500*/  STS.64 [R0+UR17], R10 ;  /* 0x0000000a00007988 */ /* 0x0005e20008000a11 */
[----:B------:R-:W-:Y:S06]  /*4510*/  BAR.SYNC.DEFER_BLOCKING 0x0 ;  /* 0x0000000000007b1d */ /* 0x000fec0000010000 */
[----:B------:R-:W-:Y:S05]  /*4520*/  @P0 EXIT ;  /* 0x000000000000094d */ /* 0x000fea0003800000 */
[----:B--2---:R-:W0:Y:S04]  /*4530*/  LDS R5, [R14] ;  /* 0x000000000e057984 */ /* 0x004e280000000800 */
[----:B0-----:R-:W-:Y:S01]  /*4540*/  STG.E desc[UR18][R2.64], R5 ;  /* 0x0000000502007986 */ /* 0x001fe2000c101912 */
[----:B------:R-:W-:Y:S05]  /*4550*/  EXIT ;  /* 0x000000000000794d */ /* 0x000fea0003800000 */
.L_x_2:
[----:B------:R-:W-:-:S00]  /*4560*/  BRA `(.L_x_2) ;  /* 0xfffffffc00fc7947 */ /* 0x000fc0000383ffff */
[----:B------:R-:W-:-:S00]  /*4570*/  NOP ;  /* 0x0000000000007918 */ /* 0x000fc00000000000 */
        /* <DEDUP_REMOVED lines=8> */
.L_x_3:


//--------------------- .nv.global.init           --------------------------
	.section	.nv.global.init,"aw",@progbits
.nv.global.init:
	.type		_$_str,@object
	.size		_$_str,(.L_0 - _$_str)
_$_str:
        /*0000*/ 	.byte	0x5f, 0x5f, 0x43, 0x55, 0x44, 0x41, 0x5f, 0x46, 0x54, 0x5a, 0x00
.L_0:


//--------------------- .nv.shared.attn_fwd       --------------------------
	.section	.nv.shared.attn_fwd,"aw",@nobits
	.sectionflags	@""
	.align	16
	.zero		1024


//--------------------- .nv.shared.reserved.0     --------------------------
	.section	.nv.shared.reserved.0,"aw",@nobits
	.weak		__nv_reservedSMEM_offset_0_alias
	.size		__nv_reservedSMEM_offset_0_alias, 0, 0
	.other		__nv_reservedSMEM_offset_0_alias,@"STO_CUDA_RESERVED_SHARED STV_DEFAULT"
__nv_reservedSMEM_offset_0_alias:
	.zero		0


//--------------------- .nv.constant0.attn_fwd    --------------------------
	.section	.nv.constant0.attn_fwd,"a",@progbits
	.sectionflags	@""
	.align	4
.nv.constant0.attn_fwd:
	.zero		664


//--------------------- SYMBOLS --------------------------

	.type		.nv.reservedSmem.offset0,@object
	.size		.nv.reservedSmem.offset0,0x4
